def attn_fwd(
    Q,
    K,
    V,
    Out,
    Lse,
    sm_scale,
    stride_qz,
    stride_qh,
    stride_qm,
    stride_qk,
    stride_kz,
    stride_kh,
    stride_kn,
    stride_kk,
    stride_vz,
    stride_vh,
    stride_vn,
    stride_vk,
    stride_oz,
    stride_oh,
    stride_om,
    stride_ok,
    seqlen_q,
    seqlen_k,
    BLOCK_M: tl.constexpr,
    BLOCK_N: tl.constexpr,
    HEAD_DIM: tl.constexpr,
    CAUSAL: tl.constexpr,
):
    start_m = tl.program_id(0)
    off_hz = tl.program_id(1)
    q_off = off_hz * stride_qh
    k_off = off_hz * stride_kh
    v_off = off_hz * stride_vh
    offs_m = start_m * BLOCK_M + tl.arange(0, BLOCK_M)
    offs_d = tl.arange(0, HEAD_DIM)
    offs_n = tl.arange(0, BLOCK_N)
    q_ptrs = Q + q_off + offs_m[:, None] * stride_qm + offs_d[None, :] * stride_qk
    k_ptrs = K + k_off + offs_d[:, None] * stride_kk + offs_n[None, :] * stride_kn
    v_ptrs = V + v_off + offs_n[:, None] * stride_vn + offs_d[None, :] * stride_vk
    m_i = tl.full([BLOCK_M], float("-inf"), dtype=tl.float32)
    l_i = tl.zeros([BLOCK_M], dtype=tl.float32) + 1.0
    acc = tl.zeros([BLOCK_M, HEAD_DIM], dtype=tl.float32)
    q = tl.load(q_ptrs)
    acc, l_i, m_i = _attn_fwd_inner(
        acc,
        l_i,
        m_i,
        q,
        k_ptrs,
        v_ptrs,
        sm_scale,
        stride_kn,
        stride_vn,
        start_m,
        seqlen_k,
        BLOCK_M,
        BLOCK_N,
        HEAD_DIM,
        CAUSAL,
    )
    acc = acc / l_i[:, None]
    lse = m_i + tl.math.log2(l_i) / 1.4426950408889634
    o_ptrs = (
        Out
        + off_hz * stride_oh
        + offs_m[:, None] * stride_om
        + offs_d[None, :] * stride_ok
    )
    tl.store(o_ptrs, acc.to(Out.dtype.element_ty))
    tl.store(Lse + off_hz * seqlen_q + offs_m, lse)

# config = {"BLOCK_M": 32, "BLOCK_N": 16, "HEAD_DIM": 256, "arch": "sm_90", "causal": true, "dtype": "fp16", "num_stages": 3, "num_warps": 8}
# arch = sm_90


// ===== COMPILED SASS (sm_90a) =====

	.target	sm_90a

	.elftype	@"ET_EXEC"


//--------------------- .note.nv.tkinfo           --------------------------
	.section	.note.nv.tkinfo,"",@"SHT_NOTE"
	.sectionflags	@"SHF_NOTE_NV_TKINFO"
	.tkinfo
        /*0018*/ 	.word	0x00000002
        /*0030*/ 	.string	""
        /*0030*/ 	.string	"ptxas"
        /*0030*/ 	.string	"Cuda compilation tools, release 13.0, V13.0.88"
        /*0030*/ 	.string	"Build cuda_13.0.r13.0/compiler.36424714_0"
        /*0030*/ 	.string	"-v  -suppress-debug-info  -lineinfo  -arch sm_90a "



//--------------------- .note.nv.cuinfo           --------------------------
	.section	.note.nv.cuinfo,"",@"SHT_NOTE"
	.sectionflags	@"SHF_NOTE_NV_CUINFO"
        /*0018*/ 	.short	0x0002
        /*001a*/ 	.short	0x005a
        /*001c*/ 	.short	0x0082
	.zero		2


//--------------------- .nv.info                  --------------------------
	.section	.nv.info,"",@"SHT_CUDA_INFO"
	.align	4


	//----- nvinfo : EIATTR_REGCOUNT
	.align		4
        /*0000*/ 	.byte	0x04, 0x2f
        /*0002*/ 	.short	(.L_2 - .L_1)
	.align		4
.L_1:
        /*0004*/ 	.word	index@(attn_fwd)
        /*0008*/ 	.word	0x000000b0


	//----- nvinfo : EIATTR_FRAME_SIZE
	.align		4
.L_2:
        /*000c*/ 	.byte	0x04, 0x11
        /*000e*/ 	.short	(.L_4 - .L_3)
	.align		4
.L_3:
        /*0010*/ 	.word	index@(attn_fwd)
        /*0014*/ 	.word	0x00000000


	//----- nvinfo : EIATTR_MIN_STACK_SIZE
	.align		4
.L_4:
        /*0018*/ 	.byte	0x04, 0x12
        /*001a*/ 	.short	(.L_6 - .L_5)
	.align		4
.L_5:
        /*001c*/ 	.word	index@(attn_fwd)
        /*0020*/ 	.word	0x00000000
.L_6:


//--------------------- .nv.compat                --------------------------
	.section	.nv.compat,"",@"SHT_CUDA_COMPAT_INFO"
	.align	4
        /*0000*/ 	.byte	0x02, 0x09, 0x01, 0x00, 0x02, 0x02, 0x01, 0x00, 0x02, 0x05, 0x05, 0x00, 0x03, 0x07, 0x01, 0x01
        /*0010*/ 	.byte	0x02, 0x03, 0x00, 0x00, 0x02, 0x06, 0x01, 0x00, 0x04, 0x0b, 0x08, 0x00, 0x00, 0x00, 0x00, 0x00
        /*0020*/ 	.byte	0x00, 0x00, 0x00, 0x00


//--------------------- .nv.info.attn_fwd         --------------------------
	.section	.nv.info.attn_fwd,"",@"SHT_CUDA_INFO"
	.sectionflags	@""
	.align	4


	//----- nvinfo : EIATTR_CUDA_API_VERSION
	.align		4
        /*0000*/ 	.byte	0x04, 0x37
        /*0002*/ 	.short	(.L_8 - .L_7)
.L_7:
        /*0004*/ 	.word	0x00000082


	//----- nvinfo : EIATTR_KPARAM_INFO
	.align		4
.L_8:
        /*0008*/ 	.byte	0x04, 0x17
        /*000a*/ 	.short	(.L_10 - .L_9)
.L_9:
        /*000c*/ 	.word	0x00000000
        /*0010*/ 	.short	0x0019
        /*0012*/ 	.short	0x0080
        /*0014*/ 	.byte	0x00, 0xf4, 0x21, 0x00


	//----- nvinfo : EIATTR_KPARAM_INFO
	.align		4
.L_10:
        /*0018*/ 	.byte	0x04, 0x17
        /*001a*/ 	.short	(.L_12 - .L_11)
.L_11:
        /*001c*/ 	.word	0x00000000
        /*0020*/ 	.short	0x0018
        /*0022*/ 	.short	0x0078
        /*0024*/ 	.byte	0x00, 0xf4, 0x21, 0x00


	//----- nvinfo : EIATTR_KPARAM_INFO
	.align		4
.L_12:
        /*0028*/ 	.byte	0x04, 0x17
        /*002a*/ 	.short	(.L_14 - .L_13)
.L_13:
        /*002c*/ 	.word	0x00000000
        /*0030*/ 	.short	0x0017
        /*0032*/ 	.short	0x0070
        /*0034*/ 	.byte	0x00, 0xf0, 0x11, 0x00


	//----- nvinfo : EIATTR_KPARAM_INFO
	.align		4
.L_14:
        /*0038*/ 	.byte	0x04, 0x17
        /*003a*/ 	.short	(.L_16 - .L_15)
.L_15:
        /*003c*/ 	.word	0x00000000
        /*0040*/ 	.short	0x0016
        /*0042*/ 	.short	0x006c
        /*0044*/ 	.byte	0x00, 0xf0, 0x11, 0x00


	//----- nvinfo : EIATTR_KPARAM_INFO
	.align		4
.L_16:
        /*0048*/ 	.byte	0x04, 0x17
        /*004a*/ 	.short	(.L_18 - .L_17)
.L_17:
        /*004c*/ 	.word	0x00000000
        /*0050*/ 	.short	0x0015
        /*0052*/ 	.short	0x0068
        /*0054*/ 	.byte	0x00, 0xf0, 0x11, 0x00


	//----- nvinfo : EIATTR_KPARAM_INFO
	.align		4
.L_18:
        /*0058*/ 	.byte	0x04, 0x17
        /*005a*/ 	.short	(.L_20 - .L_19)
.L_19:
        /*005c*/ 	.word	0x00000000
        /*0060*/ 	.short	0x0014
        /*0062*/ 	.short	0x0064
        /*0064*/ 	.byte	0x00, 0xf0, 0x11, 0x00


	//----- nvinfo : EIATTR_KPARAM_INFO
	.align		4
.L_20:
        /*0068*/ 	.byte	0x04, 0x17
        /*006a*/ 	.short	(.L_22 - .L_21)
.L_21:
        /*006c*/ 	.word	0x00000000
        /*0070*/ 	.short	0x0013
        /*0072*/ 	.short	0x0060
        /*0074*/ 	.byte	0x00, 0xf0, 0x11, 0x00


	//----- nvinfo : EIATTR_KPARAM_INFO
	.align		4
.L_22:
        /*0078*/ 	.byte	0x04, 0x17
        /*007a*/ 	.short	(.L_24 - .L_23)
.L_23:
        /*007c*/ 	.word	0x00000000
        /*0080*/ 	.short	0x0012
        /*0082*/ 	.short	0x005c
        /*0084*/ 	.byte	0x00, 0xf0, 0x11, 0x00


	//----- nvinfo : EIATTR_KPARAM_INFO
	.align		4
.L_24:
        /*0088*/ 	.byte	0x04, 0x17
        /*008a*/ 	.short	(.L_26 - .L_25)
.L_25:
        /*008c*/ 	.word	0x00000000
        /*0090*/ 	.short	0x0011
        /*0092*/ 	.short	0x0058
        /*0094*/ 	.byte	0x00, 0xf0, 0x11, 0x00


	//----- nvinfo : EIATTR_KPARAM_INFO
	.align		4
.L_26:
        /*0098*/ 	.byte	0x04, 0x17
        /*009a*/ 	.short	(.L_28 - .L_27)
.L_27:
        /*009c*/ 	.word	0x00000000
        /*00a0*/ 	.short	0x0010
        /*00a2*/ 	.short	0x0054
        /*00a4*/ 	.byte	0x00, 0xf0, 0x11, 0x00


	//----- nvinfo : EIATTR_KPARAM_INFO
	.align		4
.L_28:
        /*00a8*/ 	.byte	0x04, 0x17
        /*00aa*/ 	.short	(.L_30 - .L_29)
.L_29:
        /*00ac*/ 	.word	0x00000000
        /*00b0*/ 	.short	0x000f
        /*00b2*/ 	.short	0x0050
        /*00b4*/ 	.byte	0x00, 0xf0, 0x11, 0x00


	//----- nvinfo : EIATTR_KPARAM_INFO
	.align		4
.L_30:
        /*00b8*/ 	.byte	0x04, 0x17
        /*00ba*/ 	.short	(.L_32 - .L_31)
.L_31:
        /*00bc*/ 	.word	0x00000000
        /*00c0*/ 	.short	0x000e
        /*00c2*/ 	.short	0x004c
        /*00c4*/ 	.byte	0x00, 0xf0, 0x11, 0x00


	//----- nvinfo : EIATTR_KPARAM_INFO
	.align		4
.L_32:
        /*00c8*/ 	.byte	0x04, 0x17
        /*00ca*/ 	.short	(.L_34 - .L_33)
.L_33:
        /*00cc*/ 	.word	0x00000000
        /*00d0*/ 	.short	0x000d
        /*00d2*/ 	.short	0x0048
        /*00d4*/ 	.byte	0x00, 0xf0, 0x11, 0x00


	//----- nvinfo : EIATTR_KPARAM_INFO
	.align		4
.L_34:
        /*00d8*/ 	.byte	0x04, 0x17
        /*00da*/ 	.short	(.L_36 - .L_35)
.L_35:
        /*00dc*/ 	.word	0x00000000
        /*00e0*/ 	.short	0x000c
        /*00e2*/ 	.short	0x0044
        /*00e4*/ 	.byte	0x00, 0xf0, 0x11, 0x00


	//----- nvinfo : EIATTR_KPARAM_INFO
	.align		4
.L_36:
        /*00e8*/ 	.byte	0x04, 0x17
        /*00ea*/ 	.short	(.L_38 - .L_37)
.L_37:
        /*00ec*/ 	.word	0x00000000
        /*00f0*/ 	.short	0x000b
        /*00f2*/ 	.short	0x0040
        /*00f4*/ 	.byte	0x00, 0xf0, 0x11, 0x00


	//----- nvinfo : EIATTR_KPARAM_INFO
	.align		4
.L_38:
        /*00f8*/ 	.byte	0x04, 0x17
        /*00fa*/ 	.short	(.L_40 - .L_39)
.L_39:
        /*00fc*/ 	.word	0x00000000
        /*0100*/ 	.short	0x000a
        /*0102*/ 	.short	0x003c
        /*0104*/ 	.byte	0x00, 0xf0, 0x11, 0x00


	//----- nvinfo : EIATTR_KPARAM_INFO
	.align		4
.L_40:
        /*0108*/ 	.byte	0x04, 0x17
        /*010a*/ 	.short	(.L_42 - .L_41)
.L_41:
        /*010c*/ 	.word	0x00000000
        /*0110*/ 	.short	0x0009
        /*0112*/ 	.short	0x0038
        /*0114*/ 	.byte	0x00, 0xf0, 0x11, 0x00


	//----- nvinfo : EIATTR_KPARAM_INFO
	.align		4
.L_42:
        /*0118*/ 	.byte	0x04, 0x17
        /*011a*/ 	.short	(.L_44 - .L_43)
.L_43:
        /*011c*/ 	.word	0x00000000
        /*0120*/ 	.short	0x0008
        /*0122*/ 	.short	0x0034
        /*0124*/ 	.byte	0x00, 0xf0, 0x11, 0x00


	//----- nvinfo : EIATTR_KPARAM_INFO
	.align		4
.L_44:
        /*0128*/ 	.byte	0x04, 0x17
        /*012a*/ 	.short	(.L_46 - .L_45)
.L_45:
        /*012c*/ 	.word	0x00000000
        /*0130*/ 	.short	0x0007
        /*0132*/ 	.short	0x0030
        /*0134*/ 	.byte	0x00, 0xf0, 0x11, 0x00


	//----- nvinfo : EIATTR_KPARAM_INFO
	.align		4
.L_46:
        /*0138*/ 	.byte	0x04, 0x17
        /*013a*/ 	.short	(.L_48 - .L_47)
.L_47:
        /*013c*/ 	.word	0x00000000
        /*0140*/ 	.short	0x0006
        /*0142*/ 	.short	0x002c
        /*0144*/ 	.byte	0x00, 0xf0, 0x11, 0x00


	//----- nvinfo : EIATTR_KPARAM_INFO
	.align		4
.L_48:
        /*0148*/ 	.byte	0x04, 0x17
        /*014a*/ 	.short	(.L_50 - .L_49)
.L_49:
        /*014c*/ 	.word	0x00000000
        /*0150*/ 	.short	0x0005
        /*0152*/ 	.short	0x0028
        /*0154*/ 	.byte	0x00, 0xf0, 0x11, 0x00


	//----- nvinfo : EIATTR_KPARAM_INFO
	.align		4
.L_50:
        /*0158*/ 	.byte	0x04, 0x17
        /*015a*/ 	.short	(.L_52 - .L_51)
.L_51:
        /*015c*/ 	.word	0x00000000
        /*0160*/ 	.short	0x0004
        /*0162*/ 	.short	0x0020
        /*0164*/ 	.byte	0x00, 0xf4, 0x21, 0x00


	//----- nvinfo : EIATTR_KPARAM_INFO
	.align		4
.L_52:
        /*0168*/ 	.byte	0x04, 0x17
        /*016a*/ 	.short	(.L_54 - .L_53)
.L_53:
        /*016c*/ 	.word	0x00000000
        /*0170*/ 	.short	0x0003
        /*0172*/ 	.short	0x0018
        /*0174*/ 	.byte	0x00, 0xf4, 0x21, 0x00


	//----- nvinfo : EIATTR_KPARAM_INFO
	.align		4
.L_54:
        /*0178*/ 	.byte	0x04, 0x17
        /*017a*/ 	.short	(.L_56 - .L_55)
.L_55:
        /*017c*/ 	.word	0x00000000
        /*0180*/ 	.short	0x0002
        /*0182*/ 	.short	0x0010
        /*0184*/ 	.byte	0x00, 0xf4, 0x21, 0x00


	//----- nvinfo : EIATTR_KPARAM_INFO
	.align		4
.L_56:
        /*0188*/ 	.byte	0x04, 0x17
        /*018a*/ 	.short	(.L_58 - .L_57)
.L_57:
        /*018c*/ 	.word	0x00000000
        /*0190*/ 	.short	0x0001
        /*0192*/ 	.short	0x0008
        /*0194*/ 	.byte	0x00, 0xf4, 0x21, 0x00


	//----- nvinfo : EIATTR_KPARAM_INFO
	.align		4
.L_58:
        /*0198*/ 	.byte	0x04, 0x17
        /*019a*/ 	.short	(.L_60 - .L_59)
.L_59:
        /*019c*/ 	.word	0x00000000
        /*01a0*/ 	.short	0x0000
        /*01a2*/ 	.short	0x0000
        /*01a4*/ 	.byte	0x00, 0xf4, 0x21, 0x00


	//----- nvinfo : EIATTR_SPARSE_MMA_MASK
	.align		4
.L_60:
        /*01a8*/ 	.byte	0x03, 0x50
        /*01aa*/ 	.short	0x0000


	//----- nvinfo : EIATTR_MAXREG_COUNT
	.align		4
        /*01ac*/ 	.byte	0x03, 0x1b
        /*01ae*/ 	.short	0x00ff


	//----- nvinfo : EIATTR_NUM_BARRIERS
	.align		4
        /*01b0*/ 	.byte	0x02, 0x4c
        /*01b2*/ 	.byte	0x01
	.zero		1


	//----- nvinfo : EIATTR_MERCURY_ISA_VERSION
	.align		4
        /*01b4*/ 	.byte	0x03, 0x5f
        /*01b6*/ 	.short	0x0101


	//----- nvinfo : EIATTR_COOP_GROUP_MASK_REGIDS
	.align		4
        /*01b8*/ 	.byte	0x04, 0x29
        /*01ba*/ 	.short	(.L_62 - .L_61)


	//   ....[0]....
.L_61:
        /*01bc*/ 	.word	0xffffffff


	//   ....[1]....
        /*01c0*/ 	.word	0xffffffff


	//   ....[2]....
        /*01c4*/ 	.word	0xffffffff


	//   ....[3]....
        /*01c8*/ 	.word	0xffffffff


	//   ....[4]....
        /*01cc*/ 	.word	0xffffffff


	//   ....[5]....
        /*01d0*/ 	.word	0xffffffff


	//   ....[6]....
        /*01d4*/ 	.word	0xffffffff


	//   ....[7]....
        /*01d8*/ 	.word	0xffffffff


	//   ....[8]....
        /*01dc*/ 	.word	0xffffffff


	//   ....[9]....
        /*01e0*/ 	.word	0xffffffff


	//   ....[10]....
        /*01e4*/ 	.word	0xffffffff


	//   ....[11]....
        /*01e8*/ 	.word	0xffffffff


	//   ....[12]....
        /*01ec*/ 	.word	0xffffffff


	//   ....[13]....
        /*01f0*/ 	.word	0xffffffff


	//   ....[14]....
        /*01f4*/ 	.word	0xffffffff


	//   ....[15]....
        /*01f8*/ 	.word	0xffffffff


	//   ....[16]....
        /*01fc*/ 	.word	0xffffffff


	//   ....[17]....
        /*0200*/ 	.word	0xffffffff


	//----- nvinfo : EIATTR_COOP_GROUP_INSTR_OFFSETS
	.align		4
.L_62:
        /*0204*/ 	.byte	0x04, 0x28
        /*0206*/ 	.short	(.L_64 - .L_63)


	//   ....[0]....
.L_63:
        /*0208*/ 	.word	0x000026b0


	//   ....[1]....
        /*020c*/ 	.word	0x000026f0


	//   ....[2]....
        /*0210*/ 	.word	0x00002720


	//   ....[3]....
        /*0214*/ 	.word	0x00002730


	//   ....[4]....
        /*0218*/ 	.word	0x00002760


	//   ....[5]....
        /*021c*/ 	.word	0x00002790


	//   ....[6]....
        /*0220*/ 	.word	0x000027a0


	//   ....[7]....
        /*0224*/ 	.word	0x000027b0


	//   ....[8]....
        /*0228*/ 	.word	0x00002950


	//   ....[9]....
        /*022c*/ 	.word	0x00002bc0


	//   ....[10]....
        /*0230*/ 	.word	0x00002bd0


	//   ....[11]....
        /*0234*/ 	.word	0x00002bf0


	//   ....[12]....
        /*0238*/ 	.word	0x00002c00


	//   ....[13]....
        /*023c*/ 	.word	0x00002c30


	//   ....[14]....
        /*0240*/ 	.word	0x00002c60


	//   ....[15]....
        /*0244*/ 	.word	0x00002c70


	//   ....[16]....
        /*0248*/ 	.word	0x00002c80


	//   ....[17]....
        /*024c*/ 	.word	0x00002d40


	//----- nvinfo : EIATTR_EXIT_INSTR_OFFSETS
	.align		4
.L_64:
        /*0250*/ 	.byte	0x04, 0x1c
        /*0252*/ 	.short	(.L_66 - .L_65)


	//   ....[0]....
.L_65:
        /*0254*/ 	.word	0x00005250


	//   ....[1]....
        /*0258*/ 	.word	0x00005280


	//----- nvinfo : EIATTR_REQNTID
	.align		4
.L_66:
        /*025c*/ 	.byte	0x04, 0x10
        /*025e*/ 	.short	(.L_68 - .L_67)
.L_67:
        /*0260*/ 	.word	0x00000100
        /*0264*/ 	.word	0x00000001
        /*0268*/ 	.word	0x00000001


	//----- nvinfo : EIATTR_CBANK_PARAM_SIZE
	.align		4
.L_68:
        /*026c*/ 	.byte	0x03, 0x19
        /*026e*/ 	.short	0x0088


	//----- nvinfo : EIATTR_PARAM_CBANK
	.align		4
        /*0270*/ 	.byte	0x04, 0x0a
        /*0272*/ 	.short	(.L_70 - .L_69)
	.align		4
.L_69:
        /*0274*/ 	.word	index@(.nv.constant0.attn_fwd)
        /*0278*/ 	.short	0x0210
        /*027a*/ 	.short	0x0088


	//----- nvinfo : EIATTR_SW_WAR
	.align		4
.L_70:
        /*027c*/ 	.byte	0x04, 0x36
        /*027e*/ 	.short	(.L_72 - .L_71)
.L_71:
        /*0280*/ 	.word	0x00000008
.L_72:


//--------------------- .nv.callgraph             --------------------------
	.section	.nv.callgraph,"",@"SHT_CUDA_CALLGRAPH"
	.align	4
	.sectionentsize	8
	.align		4
        /*0000*/ 	.word	0x00000000
	.align		4
        /*0004*/ 	.word	0xffffffff
	.align		4
        /*0008*/ 	.word	0x00000000
	.align		4
        /*000c*/ 	.word	0xfffffffe
	.align		4
        /*0010*/ 	.word	0x00000000
	.align		4
        /*0014*/ 	.word	0xfffffffd
	.align		4
        /*0018*/ 	.word	0x00000000
	.align		4
        /*001c*/ 	.word	0xfffffffc


//--------------------- .nv.constant4             --------------------------
	.section	.nv.constant4,"a",@progbits
	.align	8
	.align		8
.nv.constant4:
        /*0000*/ 	.dword	_$_str


//--------------------- .text.attn_fwd            --------------------------
	.section	.text.attn_fwd,"ax",@progbits
	.align	128
        .global         attn_fwd
        .type           attn_fwd,@function
        .size           attn_fwd,(.L_x_3 - attn_fwd)
        .other          attn_fwd,@"STO_CUDA_ENTRY STV_DEFAULT"
attn_fwd:
.text.attn_fwd:
[----:B------:R-:W-:Y:S01]  /*0000*/  LDC R1, c[0x0][0x28] ;  /* 0x00000a00ff017b82 */ /* 0x000fe20000000800 */
[----:B------:R-:W0:Y:S07]  /*0010*/  S2R R19, SR_CTAID.X ;  /* 0x0000000000137919 */ /* 0x000e2e0000002500 */
[----:B------:R-:W1:Y:S01]  /*0020*/  S2UR UR7, SR_CTAID.Y ;  /* 0x00000000000779c3 */ /* 0x000e620000002600 */
[----:B------:R-:W-:Y:S01]  /*0030*/  ULDC.64 UR4, c[0x0][0x240] ;  /* 0x0000900000047ab9 */ /* 0x000fe20000000a00 */
[----:B------:R-:W-:Y:S01]  /*0040*/  ULDC.64 UR10, c[0x0][0x208] ;  /* 0x00008200000a7ab9 */ /* 0x000fe20000000a00 */
[----:B------:R-:W2:Y:S05]  /*0050*/  S2R R0, SR_TID.X ;  /* 0x0000000000007919 */ /* 0x000eaa0000002100 */
[----:B------:R-:W3:Y:S08]  /*0060*/  LDC R44, c[0x0][0x248] ;  /* 0x00009200ff2c7b82 */ /* 0x000ef00000000800 */
[----:B------:R-:W4:Y:S01]  /*0070*/  LDC.64 R46, c[0x0][0x210] ;  /* 0x00008400ff2e7b82 */ /* 0x000f220000000a00 */
[----:B-1----:R-:W-:-:S04]  /*0080*/  UIMAD UR4, UR7, UR4, URZ ;  /* 0x00000004070472a4 */ /* 0x002fc8000f8e023f */
[----:B------:R-:W-:Y:S01]  /*0090*/  USHF.L.U32 UR6, UR4, 0x1, URZ ;  /* 0x0000000104067899 */ /* 0x000fe2000800063f */
[----:B0-----:R-:W-:Y:S01]  /*00a0*/  IMAD.SHL.U32 R19, R19, 0x20, RZ ;  /* 0x0000002013137824 */ /* 0x001fe200078e00ff */
[----:B--2---:R-:W-:-:S04]  /*00b0*/  SHF.R.U32.HI R4, RZ, 0x5, R0 ;  /* 0x00000005ff047819 */ /* 0x004fc80000011600 */
[----:B------:R-:W-:Y:S02]  /*00c0*/  LOP3.LUT R2, R19, 0x1f, R0, 0xf8, !PT ;  /* 0x0000001f13027812 */ /* 0x000fe400078ef800 */
[----:B------:R-:W-:-:S03]  /*00d0*/  SGXT.U32 R4, R4, 0x3 ;  /* 0x000000030404781a */ /* 0x000fc60000000000 */
[----:B------:R-:W-:Y:S01]  /*00e0*/  IMAD R3, R2, UR5, RZ ;  /* 0x0000000502037c24 */ /* 0x000fe2000f8e02ff */
[----:B------:R-:W-:Y:S01]  /*00f0*/  UIMAD.WIDE UR4, UR4, 0x2, URZ ;  /* 0x00000002040478a5 */ /* 0x000fe2000f8e023f */
[----:B---3--:R-:W-:Y:S02]  /*0100*/  IMAD R7, R4, R44, RZ ;  /* 0x0000002c04077224 */ /* 0x008fe400078e02ff */
[C---:B------:R-:W-:Y:S02]  /*0110*/  IMAD.SHL.U32 R5, R3.reuse, 0x2, RZ ;  /* 0x0000000203057824 */ /* 0x040fe400078e00ff */
[----:B------:R-:W-:-:S03]  /*0120*/  IMAD.HI R4, R3, 0x2, RZ ;  /* 0x0000000203047827 */ /* 0x000fc600078e02ff */
[----:B----4-:R-:W-:Y:S01]  /*0130*/  IADD3 R46, P0, P1, R5, UR6, R46 ;  /* 0x00000006052e7c10 */ /* 0x010fe2000f91e02e */
[----:B------:R-:W-:-:S03]  /*0140*/  IMAD R3, R44, 0x8, R7 ;  /* 0x000000082c037824 */ /* 0x000fc600078e0207 */
[----:B------:R-:W-:Y:S01]  /*0150*/  IADD3.X R48, R4, UR5, R47, P0, P1 ;  /* 0x0000000504307c10 */ /* 0x000fe200087e242f */
[C---:B------:R-:W-:Y:S01]  /*0160*/  IMAD R9, R44.reuse, 0x8, R3 ;  /* 0x000000082c097824 */ /* 0x040fe200078e0203 */
[-C--:B------:R-:W-:Y:S02]  /*0170*/  LEA R4, P0, R7, R46.reuse, 0x1 ;  /* 0x0000002e07047211 */ /* 0x080fe400078008ff */
[----:B------:R-:W-:Y:S01]  /*0180*/  LEA R6, P1, R3, R46, 0x1 ;  /* 0x0000002e03067211 */ /* 0x000fe200078208ff */
[C---:B------:R-:W-:Y:S01]  /*0190*/  IMAD R11, R44.reuse, 0x8, R9 ;  /* 0x000000082c0b7824 */ /* 0x040fe200078e0209 */
[----:B------:R-:W-:Y:S02]  /*01a0*/  LEA.HI.X.SX32 R5, R7, R48, 0x1, P0 ;  /* 0x0000003007057211 */ /* 0x000fe400000f0eff */
[----:B------:R-:W-:Y:S02]  /*01b0*/  LEA R8, P0, R9, R46, 0x1 ;  /* 0x0000002e09087211 */ /* 0x000fe400078008ff */
[-C--:B------:R-:W-:Y:S01]  /*01c0*/  LEA.HI.X.SX32 R7, R3, R48.reuse, 0x1, P1 ;  /* 0x0000003003077211 */ /* 0x080fe200008f0eff */
[C---:B------:R-:W-:Y:S01]  /*01d0*/  IMAD R3, R44.reuse, 0x8, R11 ;  /* 0x000000082c037824 */ /* 0x040fe200078e020b */
[----:B------:R-:W-:Y:S01]  /*01e0*/  LEA.HI.X.SX32 R9, R9, R48, 0x1, P0 ;  /* 0x0000003009097211 */ /* 0x000fe200000f0eff */
[----:B------:R0:W2:Y:S01]  /*01f0*/  LDG.E.U16 R17, desc[UR10][R4.64] ;  /* 0x0000000a04117981 */ /* 0x0000a2000c1e1500 */
[----:B------:R-:W-:Y:S01]  /*0200*/  LEA R10, P0, R11, R46, 0x1 ;  /* 0x0000002e0b0a7211 */ /* 0x000fe200078008ff */
[----:B------:R-:W-:-:S02]  /*0210*/  IMAD R15, R44, 0x8, R3 ;  /* 0x000000082c0f7824 */ /* 0x000fc400078e0203 */
[----:B------:R1:W3:Y:S01]  /*0220*/  LDG.E.U16 R18, desc[UR10][R6.64] ;  /* 0x0000000a06127981 */ /* 0x0002e2000c1e1500 */
[----:B------:R-:W-:Y:S02]  /*0230*/  LEA.HI.X.SX32 R11, R11, R48, 0x1, P0 ;  /* 0x000000300b0b7211 */ /* 0x000fe400000f0eff */
[C---:B------:R-:W-:Y:S01]  /*0240*/  LEA R12, P0, R3.reuse, R46, 0x1 ;  /* 0x0000002e030c7211 */ /* 0x040fe200078008ff */
[----:B------:R-:W4:Y:S03]  /*0250*/  LDG.E.U16 R20, desc[UR10][R8.64] ;  /* 0x0000000a08147981 */ /* 0x000f26000c1e1500 */
[----:B------:R-:W-:Y:S01]  /*0260*/  LEA.HI.X.SX32 R13, R3, R48, 0x1, P0 ;  /* 0x00000030030d7211 */ /* 0x000fe200000f0eff */
[C---:B------:R-:W-:Y:S01]  /*0270*/  IMAD R3, R44.reuse, 0x8, R15 ;  /* 0x000000082c037824 */ /* 0x040fe200078e020f */
[-C--:B0-----:R-:W-:Y:S01]  /*0280*/  LEA R4, P0, R15, R46.reuse, 0x1 ;  /* 0x0000002e0f047211 */ /* 0x081fe200078008ff */
[----:B------:R0:W5:Y:S03]  /*0290*/  LDG.E.U16 R21, desc[UR10][R10.64] ;  /* 0x0000000a0a157981 */ /* 0x000166000c1e1500 */
[----:B------:R-:W-:Y:S01]  /*02a0*/  LEA R14, P1, R3, R46, 0x1 ;  /* 0x0000002e030e7211 */ /* 0x000fe200078208ff */
[----:B------:R0:W5:Y:S01]  /*02b0*/  LDG.E.U16 R22, desc[UR10][R12.64] ;  /* 0x0000000a0c167981 */ /* 0x000162000c1e1500 */
[----:B------:R-:W-:-:S02]  /*02c0*/  LEA R16, R44, R3, 0x3 ;  /* 0x000000032c107211 */ /* 0x000fc400078e18ff */
[-C--:B------:R-:W-:Y:S02]  /*02d0*/  LEA.HI.X.SX32 R5, R15, R48.reuse, 0x1, P0 ;  /* 0x000000300f057211 */ /* 0x080fe400000f0eff */
[----:B------:R-:W-:Y:S01]  /*02e0*/  LEA.HI.X.SX32 R15, R3, R48, 0x1, P1 ;  /* 0x00000030030f7211 */ /* 0x000fe200008f0eff */
[----:B------:R-:W-:Y:S01]  /*02f0*/  IMAD R3, R44, 0x8, R16 ;  /* 0x000000082c037824 */ /* 0x000fe200078e0210 */
[C---:B-1----:R-:W-:Y:S01]  /*0300*/  LEA R6, P0, R16.reuse, R46, 0x1 ;  /* 0x0000002e10067211 */ /* 0x042fe200078008ff */
[----:B------:R1:W5:Y:S03]  /*0310*/  LDG.E.U16 R23, desc[UR10][R4.64] ;  /* 0x0000000a04177981 */ /* 0x000366000c1e1500 */
[----:B------:R-:W-:Y:S01]  /*0320*/  LEA.HI.X.SX32 R7, R16, R48, 0x1, P0 ;  /* 0x0000003010077211 */ /* 0x000fe200000f0eff */
[C---:B0-----:R-:W-:Y:S01]  /*0330*/  IMAD R11, R44.reuse, 0x8, R3 ;  /* 0x000000082c0b7824 */ /* 0x041fe200078e0203 */
[C---:B------:R-:W-:Y:S01]  /*0340*/  LEA R8, P0, R3.reuse, R46, 0x1 ;  /* 0x0000002e03087211 */ /* 0x040fe200078008ff */
[----:B------:R0:W5:Y:S03]  /*0350*/  LDG.E.U16 R24, desc[UR10][R14.64] ;  /* 0x0000000a0e187981 */ /* 0x000166000c1e1500 */
[----:B------:R-:W-:Y:S01]  /*0360*/  LEA.HI.X.SX32 R9, R3, R48, 0x1, P0 ;  /* 0x0000003003097211 */ /* 0x000fe200000f0eff */
[C---:B------:R-:W-:Y:S01]  /*0370*/  IMAD R3, R44.reuse, 0x8, R11 ;  /* 0x000000082c037824 */ /* 0x040fe200078e020b */
[-C--:B------:R-:W-:Y:S01]  /*0380*/  LEA R10, P0, R11, R46.reuse, 0x1 ;  /* 0x0000002e0b0a7211 */ /* 0x080fe200078008ff */
[----:B------:R0:W5:Y:S02]  /*0390*/  LDG.E.U16 R25, desc[UR10][R6.64] ;  /* 0x0000000a06197981 */ /* 0x000164000c1e1500 */
[----:B------:R-:W-:Y:S01]  /*03a0*/  IMAD R16, R44, 0x8, R3 ;  /* 0x000000082c107824 */ /* 0x000fe200078e0203 */
[----:B------:R-:W-:Y:S01]  /*03b0*/  LEA R12, P1, R3, R46, 0x1 ;  /* 0x0000002e030c7211 */ /* 0x000fe200078208ff */
[----:B------:R0:W5:Y:S01]  /*03c0*/  LDG.E.U16 R26, desc[UR10][R8.64] ;  /* 0x0000000a081a7981 */ /* 0x000162000c1e1500 */
[----:B------:R-:W-:-:S02]  /*03d0*/  LEA.HI.X.SX32 R11, R11, R48, 0x1, P0 ;  /* 0x000000300b0b7211 */ /* 0x000fc400000f0eff */
[----:B------:R-:W-:Y:S01]  /*03e0*/  LEA.HI.X.SX32 R13, R3, R48, 0x1, P1 ;  /* 0x00000030030d7211 */ /* 0x000fe200008f0eff */
[----:B------:R-:W-:Y:S01]  /*03f0*/  IMAD R3, R44, 0x8, R16 ;  /* 0x000000082c037824 */ /* 0x000fe200078e0210 */
[C---:B-1----:R-:W-:Y:S01]  /*0400*/  LEA R4, P0, R16.reuse, R46, 0x1 ;  /* 0x0000002e10047211 */ /* 0x042fe200078008ff */
[----:B------:R1:W5:Y:S03]  /*0410*/  LDG.E.U16 R27, desc[UR10][R10.64] ;  /* 0x0000000a0a1b7981 */ /* 0x000366000c1e1500 */
[----:B------:R-:W-:Y:S01]  /*0420*/  LEA.HI.X.SX32 R5, R16, R48, 0x1, P0 ;  /* 0x0000003010057211 */ /* 0x000fe200000f0eff */
[C---:B0-----:R-:W-:Y:S01]  /*0430*/  IMAD R15, R44.reuse, 0x8, R3 ;  /* 0x000000082c0f7824 */ /* 0x041fe200078e0203 */
[C---:B------:R-:W-:Y:S01]  /*0440*/  LEA R6, P0, R3.reuse, R46, 0x1 ;  /* 0x0000002e03067211 */ /* 0x040fe200078008ff */
[----:B------:R-:W5:Y:S03]  /*0450*/  LDG.E.U16 R28, desc[UR10][R12.64] ;  /* 0x0000000a0c1c7981 */ /* 0x000f66000c1e1500 */
        /* <DEDUP_REMOVED lines=8> */
[----:B------:R-:W-:Y:S02]  /*04e0*/  LEA.HI.X.SX32 R15, R3, R48, 0x1, P1 ;  /* 0x00000030030f7211 */ /* 0x000fe400008f0eff */
[----:B-1----:R-:W-:Y:S01]  /*04f0*/  LEA R10, P0, R16, R46, 0x1 ;  /* 0x0000002e100a7211 */ /* 0x002fe200078008ff */
[----:B------:R1:W5:Y:S01]  /*0500*/  LDG.E.U16 R31, desc[UR10][R8.64] ;  /* 0x0000000a081f7981 */ /* 0x000362000c1e1500 */
[----:B------:R-:W-:Y:S02]  /*0510*/  LEA R3, R44, R16, 0x3 ;  /* 0x000000102c037211 */ /* 0x000fe400078e18ff */
[----:B------:R-:W-:Y:S01]  /*0520*/  LEA.HI.X.SX32 R11, R16, R48, 0x1, P0 ;  /* 0x00000030100b7211 */ /* 0x000fe200000f0eff */
[----:B------:R1:W5:Y:S01]  /*0530*/  LDG.E.U16 R32, desc[UR10][R14.64] ;  /* 0x0000000a0e207981 */ /* 0x000362000c1e1500 */
[C---:B0-----:R-:W-:Y:S01]  /*0540*/  LEA R4, P0, R3.reuse, R46, 0x1 ;  /* 0x0000002e03047211 */ /* 0x041fe200078008ff */
[C---:B------:R-:W-:Y:S02]  /*0550*/  IMAD R13, R44.reuse, 0x8, R3 ;  /* 0x000000082c0d7824 */ /* 0x040fe400078e0203 */
[----:B------:R0:W5:Y:S01]  /*0560*/  LDG.E.U16 R33, desc[UR10][R10.64] ;  /* 0x0000000a0a217981 */ /* 0x000162000c1e1500 */
[----:B------:R-:W-:Y:S01]  /*0570*/  LEA.HI.X.SX32 R5, R3, R48, 0x1, P0 ;  /* 0x0000003003057211 */ /* 0x000fe200000f0eff */
[----:B------:R-:W-:Y:S01]  /*0580*/  IMAD R3, R44, 0x8, R13 ;  /* 0x000000082c037824 */ /* 0x000fe200078e020d */
[----:B------:R-:W-:-:S03]  /*0590*/  LEA R6, P0, R13, R46, 0x1 ;  /* 0x0000002e0d067211 */ /* 0x000fc600078008ff */
[C---:B------:R-:W-:Y:S01]  /*05a0*/  IMAD R16, R44.reuse, 0x8, R3 ;  /* 0x000000082c107824 */ /* 0x040fe200078e0203 */
[----:B------:R-:W-:Y:S01]  /*05b0*/  LEA R12, P1, R3, R46, 0x1 ;  /* 0x0000002e030c7211 */ /* 0x000fe200078208ff */
[----:B------:R0:W5:Y:S01]  /*05c0*/  LDG.E.U16 R34, desc[UR10][R4.64] ;  /* 0x0000000a04227981 */ /* 0x000162000c1e1500 */
[-C--:B------:R-:W-:Y:S02]  /*05d0*/  LEA.HI.X.SX32 R7, R13, R48.reuse, 0x1, P0 ;  /* 0x000000300d077211 */ /* 0x080fe400000f0eff */
[----:B------:R-:W-:Y:S01]  /*05e0*/  LEA.HI.X.SX32 R13, R3, R48, 0x1, P1 ;  /* 0x00000030030d7211 */ /* 0x000fe200008f0eff */
[----:B------:R-:W-:Y:S01]  /*05f0*/  IMAD R3, R44, 0x8, R16 ;  /* 0x000000082c037824 */ /* 0x000fe200078e0210 */
[C---:B-1----:R-:W-:Y:S01]  /*0600*/  LEA R8, P0, R16.reuse, R46, 0x1 ;  /* 0x0000002e10087211 */ /* 0x042fe200078008ff */
[----:B------:R1:W5:Y:S03]  /*0610*/  LDG.E.U16 R35, desc[UR10][R6.64] ;  /* 0x0000000a06237981 */ /* 0x000366000c1e1500 */
[----:B------:R-:W-:Y:S01]  /*0620*/  LEA.HI.X.SX32 R9, R16, R48, 0x1, P0 ;  /* 0x0000003010097211 */ /* 0x000fe200000f0eff */
[C---:B------:R-:W-:Y:S01]  /*0630*/  IMAD R15, R44.reuse, 0x8, R3 ;  /* 0x000000082c0f7824 */ /* 0x040fe200078e0203 */
[C---:B0-----:R-:W-:Y:S01]  /*0640*/  LEA R10, P0, R3.reuse, R46, 0x1 ;  /* 0x0000002e030a7211 */ /* 0x041fe200078008ff */
        /* <DEDUP_REMOVED lines=27> */
[----:B-1----:R-:W-:Y:S01]  /*0800*/  LEA R4, P0, R16, R46, 0x1 ;  /* 0x0000002e10047211 */ /* 0x002fe200078008ff */
[----:B------:R1:W5:Y:S02]  /*0810*/  LDG.E.U16 R43, desc[UR10][R10.64] ;  /* 0x0000000a0a2b7981 */ /* 0x000364000c1e1500 */
[----:B------:R-:W-:Y:S01]  /*0820*/  IMAD R15, R44, 0x8, R3 ;  /* 0x000000082c0f7824 */ /* 0x000fe200078e0203 */
[----:B------:R-:W-:Y:S01]  /*0830*/  LEA.HI.X.SX32 R5, R16, R48, 0x1, P0 ;  /* 0x0000003010057211 */ /* 0x000fe200000f0eff */
[----:B------:R-:W5:Y:S01]  /*0840*/  LDG.E.U16 R12, desc[UR10][R12.64] ;  /* 0x0000000a0c0c7981 */ /* 0x000f62000c1e1500 */
[----:B0-----:R-:W-:Y:S01]  /*0850*/  LEA R6, P0, R3, R46, 0x1 ;  /* 0x0000002e03067211 */ /* 0x001fe200078008ff */
[----:B------:R-:W-:-:S03]  /*0860*/  IMAD R16, R44, 0x8, R15 ;  /* 0x000000082c107824 */ /* 0x000fc600078e020f */
[----:B------:R-:W-:Y:S01]  /*0870*/  LEA.HI.X.SX32 R7, R3, R48, 0x1, P0 ;  /* 0x0000003003077211 */ /* 0x000fe200000f0eff */
[----:B------:R-:W-:Y:S01]  /*0880*/  IMAD R3, R44, 0x8, R16 ;  /* 0x000000082c037824 */ /* 0x000fe200078e0210 */
[C---:B------:R-:W-:Y:S01]  /*0890*/  LEA R8, P0, R15.reuse, R46, 0x1 ;  /* 0x0000002e0f087211 */ /* 0x040fe200078008ff */
[----:B------:R0:W5:Y:S03]  /*08a0*/  LDG.E.U16 R44, desc[UR10][R4.64] ;  /* 0x0000000a042c7981 */ /* 0x000166000c1e1500 */
[----:B------:R-:W-:Y:S01]  /*08b0*/  LEA.HI.X.SX32 R9, R15, R48, 0x1, P0 ;  /* 0x000000300f097211 */ /* 0x000fe200000f0eff */
[----:B------:R0:W5:Y:S01]  /*08c0*/  LDG.E.U16 R6, desc[UR10][R6.64] ;  /* 0x0000000a06067981 */ /* 0x000162000c1e1500 */
[CC--:B-1----:R-:W-:Y:S02]  /*08d0*/  LEA R10, P0, R3.reuse, R46.reuse, 0x1 ;  /* 0x0000002e030a7211 */ /* 0x0c2fe400078008ff */
[----:B------:R-:W-:Y:S01]  /*08e0*/  LEA R14, P1, R16, R46, 0x1 ;  /* 0x0000002e100e7211 */ /* 0x000fe200078208ff */
[----:B------:R1:W5:Y:S01]  /*08f0*/  LDG.E.U16 R8, desc[UR10][R8.64] ;  /* 0x0000000a08087981 */ /* 0x000362000c1e1500 */
[----:B------:R-:W-:-:S06]  /*0900*/  LEA.HI.X.SX32 R11, R3, R48, 0x1, P0 ;  /* 0x00000030030b7211 */ /* 0x000fcc00000f0eff */
[----:B------:R-:W5:Y:S01]  /*0910*/  LDG.E.U16 R11, desc[UR10][R10.64] ;  /* 0x0000000a0a0b7981 */ /* 0x000f62000c1e1500 */
[----:B------:R-:W-:-:S05]  /*0920*/  LEA.HI.X.SX32 R15, R16, R48, 0x1, P1 ;  /* 0x00000030100f7211 */ /* 0x000fca00008f0eff */
[----:B------:R1:W5:Y:S01]  /*0930*/  LDG.E.U16 R14, desc[UR10][R14.64] ;  /* 0x0000000a0e0e7981 */ /* 0x000362000c1e1500 */
[----:B------:R-:W1:Y:S01]  /*0940*/  S2UR UR6, SR_CgaCtaId ;  /* 0x00000000000679c3 */ /* 0x000e620000008800 */
[C---:B0-----:R-:W-:Y:S02]  /*0950*/  LOP3.LUT R4, R0.reuse, 0xc0, RZ, 0xc0, !PT ;  /* 0x000000c000047812 */ /* 0x041fe400078ec0ff */
[----:B------:R-:W-:Y:S01]  /*0960*/  LOP3.LUT R3, R0, 0xff, RZ, 0xc0, !PT ;  /* 0x000000ff00037812 */ /* 0x000fe200078ec0ff */
[----:B------:R-:W-:Y:S01]  /*0970*/  UMOV UR4, 0x400 ;  /* 0x0000040000047882 */ /* 0x000fe20000000000 */
[----:B------:R-:W-:Y:S02]  /*0980*/  SHF.R.U32.HI R5, RZ, 0x2, R4 ;  /* 0x00000002ff057819 */ /* 0x000fe40000011604 */
[----:B------:R-:W-:-:S04]  /*0990*/  SHF.L.U32 R4, R3, 0x1, RZ ;  /* 0x0000000103047819 */ /* 0x000fc800000006ff */
[----:B------:R-:W-:Y:S02]  /*09a0*/  LOP3.LUT R7, R4, R5, RZ, 0x3c, !PT ;  /* 0x0000000504077212 */ /* 0x000fe400078e3cff */
[----:B------:R-:W-:Y:S01]  /*09b0*/  SHF.R.S32.HI R45, RZ, 0x4, R0 ;  /* 0x00000004ff2d7819 */ /* 0x000fe20000011400 */
[----:B-1----:R-:W-:Y:S01]  /*09c0*/  ULEA UR6, UR6, UR4, 0x18 ;  /* 0x0000000406067291 */ /* 0x002fe2000f8ec03f */
[C---:B------:R-:W-:Y:S02]  /*09d0*/  IMAD.SHL.U32 R9, R0.reuse, 0x8, RZ ;  /* 0x0000000800097824 */ /* 0x040fe400078e00ff */
[----:B------:R-:W-:Y:S02]  /*09e0*/  SGXT R5, R45, 0x1 ;  /* 0x000000012d05781a */ /* 0x000fe40000000200 */
[C---:B------:R-:W-:Y:S02]  /*09f0*/  LOP3.LUT R13, R0.reuse, 0xe0, RZ, 0xc0, !PT ;  /* 0x000000e0000d7812 */ /* 0x040fe400078ec0ff */
[----:B------:R-:W-:-:S02]  /*0a00*/  LOP3.LUT R16, R0, 0x3, RZ, 0xc0, !PT ;  /* 0x0000000300107812 */ /* 0x000fc400078ec0ff */
[----:B------:R-:W-:Y:S02]  /*0a10*/  LOP3.LUT R4, R0, 0xc, RZ, 0xc0, !PT ;  /* 0x0000000c00047812 */ /* 0x000fe400078ec0ff */
[----:B------:R-:W-:Y:S01]  /*0a20*/  LOP3.LUT R5, R5, 0x1020, RZ, 0xc0, !PT ;  /* 0x0000102005057812 */ /* 0x000fe200078ec0ff */
[----:B------:R-:W-:Y:S01]  /*0a30*/  IMAD R13, R16, 0x2, R13 ;  /* 0x00000002100d7824 */ /* 0x000fe200078e020d */
[----:B------:R-:W-:Y:S02]  /*0a40*/  LOP3.LUT R9, R9, 0x1f8, RZ, 0xc0, !PT ;  /* 0x000001f809097812 */ /* 0x000fe400078ec0ff */
[----:B------:R-:W-:Y:S01]  /*0a50*/  LOP3.LUT R15, R0, 0xc0, RZ, 0xc0, !PT ;  /* 0x000000c0000f7812 */ /* 0x000fe200078ec0ff */
[C---:B------:R-:W-:Y:S02]  /*0a60*/  IMAD R10, R4.reuse, 0x2, R5 ;  /* 0x00000002040a7824 */ /* 0x040fe400078e0205 */
[----:B------:R-:W-:Y:S01]  /*0a70*/  IMAD R9, R4, 0x400, R9 ;  /* 0x0000040004097824 */ /* 0x000fe200078e0209 */
[----:B------:R-:W-:Y:S01]  /*0a80*/  SHF.R.U32.HI R4, RZ, 0x1, R15 ;  /* 0x00000001ff047819 */ /* 0x000fe2000001160f */
[----:B------:R-:W-:-:S02]  /*0a90*/  IMAD.SHL.U32 R5, R13, 0x10, RZ ;  /* 0x000000100d057824 */ /* 0x000fc400078e00ff */
[----:B------:R-:W-:Y:S01]  /*0aa0*/  IMAD.SHL.U32 R13, R0, 0x10, RZ ;  /* 0x00000010000d7824 */ /* 0x000fe200078e00ff */
[----:B------:R-:W-:Y:S01]  /*0ab0*/  LOP3.LUT R4, R9, R4, RZ, 0x3c, !PT ;  /* 0x0000000409047212 */ /* 0x000fe200078e3cff */
[----:B------:R-:W-:Y:S01]  /*0ac0*/  IMAD.MOV.U32 R118, RZ, RZ, -0x800000 ;  /* 0xff800000ff767424 */ /* 0x000fe200078e00ff */
[----:B------:R-:W-:Y:S01]  /*0ad0*/  LOP3.LUT R5, R10, R5, RZ, 0x3c, !PT ;  /* 0x000000050a057212 */ /* 0x000fe200078e3cff */
[----:B------:R-:W-:Y:S01]  /*0ae0*/  IMAD.MOV.U32 R116, RZ, RZ, -0x800000 ;  /* 0xff800000ff747424 */ /* 0x000fe200078e00ff */
[----:B------:R-:W-:Y:S01]  /*0af0*/  CS2R R96, SRZ ;  /* 0x0000000000607805 */ /* 0x000fe2000001ff00 */
[----:B------:R-:W-:Y:S01]  /*0b00*/  IMAD.MOV.U32 R10, RZ, RZ, 0x3f800000 ;  /* 0x3f800000ff0a7424 */ /* 0x000fe200078e00ff */
[----:B------:R-:W-:Y:S02]  /*0b10*/  CS2R R98, SRZ ;  /* 0x0000000000627805 */ /* 0x000fe4000001ff00 */
[----:B------:R-:W-:Y:S02]  /*0b20*/  CS2R R72, SRZ ;  /* 0x0000000000487805 */ /* 0x000fe4000001ff00 */
[----:B------:R-:W-:-:S02]  /*0b30*/  CS2R R74, SRZ ;  /* 0x00000000004a7805 */ /* 0x000fc4000001ff00 */
[----:B------:R-:W-:Y:S02]  /*0b40*/  CS2R R76, SRZ ;  /* 0x00000000004c7805 */ /* 0x000fe4000001ff00 */
[----:B------:R-:W-:Y:S02]  /*0b50*/  CS2R R78, SRZ ;  /* 0x00000000004e7805 */ /* 0x000fe4000001ff00 */
[----:B------:R-:W-:Y:S02]  /*0b60*/  CS2R R80, SRZ ;  /* 0x0000000000507805 */ /* 0x000fe4000001ff00 */
        /* <DEDUP_REMOVED lines=9> */
[----:B------:R-:W-:Y:S02]  /*0c00*/  ISETP.GE.U32.AND P4, PT, R3, 0x20, PT ;  /* 0x000000200300780c */ /* 0x000fe40003f86070 */
[C---:B------:R-:W-:Y:S02]  /*0c10*/  LOP3.LUT R9, R0.reuse, 0xe0, RZ, 0xc0, !PT ;  /* 0x000000e000097812 */ /* 0x040fe400078ec0ff */
[----:B------:R-:W-:Y:S01]  /*0c20*/  LOP3.LUT R13, R13, 0x70, RZ, 0xc0, !PT ;  /* 0x000000700d0d7812 */ /* 0x000fe200078ec0ff */
[----:B--2---:R-:W-:Y:S04]  /*0c30*/  STS.U16 [R7+UR6], R17 ;  /* 0x0000001107007988 */ /* 0x004fe80008000406 */
[----:B---3--:R-:W-:Y:S04]  /*0c40*/  STS.U16 [R7+UR6+0x200], R18 ;  /* 0x0002001207007988 */ /* 0x008fe80008000406 */
[----:B----4-:R0:W-:Y:S04]  /*0c50*/  STS.U16 [R7+UR6+0x400], R20 ;  /* 0x0004001407007988 */ /* 0x0101e80008000406 */
[----:B-----5:R-:W-:Y:S04]  /*0c60*/  STS.U16 [R7+UR6+0x600], R21 ;  /* 0x0006001507007988 */ /* 0x020fe80008000406 */
[----:B------:R-:W-:Y:S01]  /*0c70*/  STS.U16 [R7+UR6+0x800], R22 ;  /* 0x0008001607007988 */ /* 0x000fe20008000406 */
[----:B0-----:R-:W-:-:S03]  /*0c80*/  SHF.L.U32 R20, R0, 0x3, RZ ;  /* 0x0000000300147819 */ /* 0x001fc600000006ff */
[----:B------:R-:W-:Y:S04]  /*0c90*/  STS.U16 [R7+UR6+0xa00], R23 ;  /* 0x000a001707007988 */ /* 0x000fe80008000406 */
[----:B------:R-:W-:Y:S04]  /*0ca0*/  STS.U16 [R7+UR6+0xc00], R24 ;  /* 0x000c001807007988 */ /* 0x000fe80008000406 */
[----:B------:R-:W-:Y:S04]  /*0cb0*/  STS.U16 [R7+UR6+0xe00], R25 ;  /* 0x000e001907007988 */ /* 0x000fe80008000406 */
[----:B------:R-:W-:Y:S04]  /*0cc0*/  STS.U16 [R7+UR6+0x1000], R26 ;  /* 0x0010001a07007988 */ /* 0x000fe80008000406 */
[----:B------:R-:W-:Y:S04]  /*0cd0*/  STS.U16 [R7+UR6+0x1200], R27 ;  /* 0x0012001b07007988 */ /* 0x000fe80008000406 */
[----:B------:R0:W-:Y:S04]  /*0ce0*/  STS.U16 [R7+UR6+0x1400], R28 ;  /* 0x0014001c07007988 */ /* 0x0001e80008000406 */
[----:B------:R1:W-:Y:S04]  /*0cf0*/  STS.U16 [R7+UR6+0x1600], R29 ;  /* 0x0016001d07007988 */ /* 0x0003e80008000406 */
[----:B------:R2:W-:Y:S01]  /*0d00*/  STS.U16 [R7+UR6+0x1800], R30 ;  /* 0x0018001e07007988 */ /* 0x0005e20008000406 */
[----:B0-----:R-:W-:-:S03]  /*0d10*/  IMAD.MOV.U32 R28, RZ, RZ, 0x3f800000 ;  /* 0x3f800000ff1c7424 */ /* 0x001fc600078e00ff */
[----:B------:R0:W-:Y:S01]  /*0d20*/  STS.U16 [R7+UR6+0x1a00], R31 ;  /* 0x001a001f07007988 */ /* 0x0001e20008000406 */
[----:B-1----:R-:W-:-:S03]  /*0d30*/  IMAD.MOV.U32 R29, RZ, RZ, 0x3f800000 ;  /* 0x3f800000ff1d7424 */ /* 0x002fc600078e00ff */
[----:B------:R-:W-:Y:S01]  /*0d40*/  STS.U16 [R7+UR6+0x1c00], R32 ;  /* 0x001c002007007988 */ /* 0x000fe20008000406 */
[----:B--2---:R-:W-:-:S03]  /*0d50*/  MOV R30, 0xff800000 ;  /* 0xff800000001e7802 */ /* 0x004fc60000000f00 */
[----:B------:R-:W-:Y:S01]  /*0d60*/  STS.U16 [R7+UR6+0x1e00], R33 ;  /* 0x001e002107007988 */ /* 0x000fe20008000406 */
[----:B0-----:R-:W-:-:S03]  /*0d70*/  IMAD.MOV.U32 R31, RZ, RZ, -0x800000 ;  /* 0xff800000ff1f7424 */ /* 0x001fc600078e00ff */
[----:B------:R-:W-:Y:S04]  /*0d80*/  STS.U16 [R7+UR6+0x2000], R34 ;  /* 0x0020002207007988 */ /* 0x000fe80008000406 */
        /* <DEDUP_REMOVED lines=10> */
[----:B------:R0:W-:Y:S02]  /*0e30*/  STS.U16 [R7+UR6+0x3e00], R11 ;  /* 0x003e000b07007988 */ /* 0x0001e40008000406 */
[----:B0-----:R-:W-:-:S05]  /*0e40*/  VIADD R11, R19, 0x20 ;  /* 0x00000020130b7836 */ /* 0x001fca0000000000 */
[----:B------:R-:W-:Y:S01]  /*0e50*/  ISETP.GE.AND P0, PT, R11, 0x1, PT ;  /* 0x000000010b00780c */ /* 0x000fe20003f06270 */
[----:B------:R0:W-:Y:S01]  /*0e60*/  STS.U16 [R7+UR6+0x3c00], R14 ;  /* 0x003c000e07007988 */ /* 0x0001e20008000406 */
[----:B------:R-:W-:-:S03]  /*0e70*/  IMAD.MOV.U32 R12, RZ, RZ, 0x3f800000 ;  /* 0x3f800000ff0c7424 */ /* 0x000fc600078e00ff */
[----:B------:R-:W-:Y:S04]  /*0e80*/  STS.U16 [R7+UR6+0x3600], R44 ;  /* 0x0036002c07007988 */ /* 0x000fe80008000406 */
[----:B------:R1:W-:Y:S01]  /*0e90*/  STS.U16 [R7+UR6+0x3800], R6 ;  /* 0x0038000607007988 */ /* 0x0003e20008000406 */
[----:B0-----:R-:W-:-:S03]  /*0ea0*/  SHF.R.U32.HI R14, RZ, 0x1, R0 ;  /* 0x00000001ff0e7819 */ /* 0x001fc60000011600 */
[----:B------:R0:W-:Y:S01]  /*0eb0*/  STS.U16 [R7+UR6+0x3a00], R8 ;  /* 0x003a000807007988 */ /* 0x0001e20008000406 */
[----:B------:R-:W-:Y:S02]  /*0ec0*/  LOP3.LUT R14, R14, 0xc, RZ, 0xc0, !PT ;  /* 0x0000000c0e0e7812 */ /* 0x000fe400078ec0ff */
[C---:B-1----:R-:W-:Y:S02]  /*0ed0*/  LOP3.LUT R6, R0.reuse, 0x1c, RZ, 0xc0, !PT ;  /* 0x0000001c00067812 */ /* 0x042fe400078ec0ff */
[----:B0-----:R-:W-:Y:S01]  /*0ee0*/  LOP3.LUT R8, R0, 0x3, RZ, 0xc0, !PT ;  /* 0x0000000300087812 */ /* 0x001fe200078ec0ff */
[----:B------:R-:W-:Y:S06]  /*0ef0*/  @!P0 BRA `(.L_x_0) ;  /* 0x0000002400e48947 */ /* 0x000fec0003800000 */
[----:B------:R-:W-:Y:S01]  /*0f00*/  LEA.HI R16, R6, 0x18, RZ, 0x1e ;  /* 0x0000001806107811 */ /* 0x000fe200078ff0ff */
[----:B------:R-:W-:Y:S01]  /*0f10*/  IMAD.SHL.U32 R12, R0, 0x2, RZ ;  /* 0x00000002000c7824 */ /* 0x000fe200078e00ff */
[C---:B------:R-:W-:Y:S01]  /*0f20*/  LEA.HI R10, R6.reuse, 0x10, RZ, 0x1e ;  /* 0x00000010060a7811 */ /* 0x040fe200078ff0ff */
[----:B------:R-:W0:Y:S01]  /*0f30*/  LDC R29, c[0x0][0x268] ;  /* 0x00009a00ff1d7b82 */ /* 0x000e220000000800 */
[C---:B------:R-:W-:Y:S01]  /*0f40*/  LEA.HI R18, R6.reuse, 0x8, RZ, 0x1e ;  /* 0x0000000806127811 */ /* 0x040fe200078ff0ff */
[C---:B------:R-:W-:Y:S01]  /*0f50*/  IMAD.IADD R16, R19.reuse, 0x1, R16 ;  /* 0x0000000113107824 */ /* 0x040fe200078e0210 */
[----:B------:R-:W-:Y:S01]  /*0f60*/  LEA.HI R15, R6, R19, RZ, 0x1e ;  /* 0x00000013060f7211 */ /* 0x000fe200078ff0ff */
[C---:B------:R-:W-:Y:S01]  /*0f70*/  IMAD.IADD R17, R19.reuse, 0x1, R10 ;  /* 0x0000000113117824 */ /* 0x040fe200078e020a */
[----:B------:R-:W-:Y:S01]  /*0f80*/  LOP3.LUT R20, R20, 0x30, RZ, 0xc0, !PT ;  /* 0x0000003014147812 */ /* 0x000fe200078ec0ff */
[----:B------:R-:W-:Y:S01]  /*0f90*/  IMAD.IADD R18, R19, 0x1, R18 ;  /* 0x0000000113127824 */ /* 0x000fe200078e0212 */
[C---:B------:R-:W-:Y:S01]  /*0fa0*/  LOP3.LUT R19, R0.reuse, 0x7, RZ, 0xc0, !PT ;  /* 0x0000000700137812 */ /* 0x040fe200078ec0ff */
[----:B------:R-:W1:Y:S01]  /*0fb0*/  LDC.64 R6, c[0x0][0x250] ;  /* 0x00009400ff067b82 */ /* 0x000e620000000a00 */
[----:B------:R-:W-:Y:S01]  /*0fc0*/  LOP3.LUT R21, R0, 0x10, RZ, 0xc0, !PT ;  /* 0x0000001000157812 */ /* 0x000fe200078ec0ff */
[----:B------:R-:W-:Y:S01]  /*0fd0*/  ULDC UR4, c[0x0][0x258] ;  /* 0x0000960000047ab9 */ /* 0x000fe20000000800 */
[----:B------:R-:W-:Y:S01]  /*0fe0*/  ISETP.GE.U32.AND P5, PT, R3, 0x40, PT ;  /* 0x000000400300780c */ /* 0x000fe20003fa6070 */
[----:B------:R-:W-:Y:S01]  /*0ff0*/  IMAD R23, R19, 0x40, R20 ;  /* 0x0000004013177824 */ /* 0x000fe200078e0214 */
[----:B------:R-:W-:Y:S01]  /*1000*/  LEA R27, R21, UR6, 0x7 ;  /* 0x00000006151b7c11 */ /* 0x000fe2000f8e38ff */
[----:B------:R-:W-:Y:S01]  /*1010*/  IMAD.SHL.U32 R25, R19, 0x10, RZ ;  /* 0x0000001013197824 */ /* 0x000fe200078e00ff */
[C---:B------:R-:W-:Y:S01]  /*1020*/  ISETP.EQ.U32.AND P6, PT, R8.reuse, RZ, !P5 ;  /* 0x000000ff0800720c */ /* 0x040fe20006fc2070 */
[----:B------:R-:W-:Y:S01]  /*1030*/  ULDC.64 UR8, c[0x0][0x218] ;  /* 0x0000860000087ab9 */ /* 0x000fe20000000a00 */
[----:B------:R-:W-:Y:S01]  /*1040*/  LOP3.LUT R20, R23, 0x10, R12, 0x78, !PT ;  /* 0x0000001017147812 */ /* 0x000fe200078e780c */
[----:B------:R-:W-:Y:S01]  /*1050*/  IMAD R8, R8, 0x20, R27 ;  /* 0x0000002008087824 */ /* 0x000fe200078e021b */
[----:B------:R-:W-:Y:S01]  /*1060*/  LOP3.LUT R10, R0, 0x20, RZ, 0xc0, !PT ;  /* 0x00000020000a7812 */ /* 0x000fe200078ec0ff */
[----:B------:R-:W2:Y:S01]  /*1070*/  LDC.64 R26, c[0x0][0x220] ;  /* 0x00008800ff1a7b82 */ /* 0x000ea20000000a00 */
[----:B------:R-:W-:Y:S01]  /*1080*/  IMAD.MOV.U32 R28, RZ, RZ, 0x3f800000 ;  /* 0x3f800000ff1c7424 */ /* 0x000fe200078e00ff */
[----:B------:R-:W-:Y:S01]  /*1090*/  CS2R R96, SRZ ;  /* 0x0000000000607805 */ /* 0x000fe2000001ff00 */
[----:B------:R-:W-:Y:S01]  /*10a0*/  IMAD R30, R21, 0x20, R20 ;  /* 0x00000020151e7824 */ /* 0x000fe200078e0214 */
[----:B------:R-:W-:Y:S01]  /*10b0*/  SHF.R.S32.HI R20, RZ, 0x2, R0 ;  /* 0x00000002ff147819 */ /* 0x000fe20000011400 */
[----:B------:R-:W-:Y:S01]  /*10c0*/  IMAD R23, R9, 0x8, R8 ;  /* 0x0000000809177824 */ /* 0x000fe200078e0208 */
[----:B------:R-:W-:Y:S01]  /*10d0*/  LEA R22, R19, R10, 0x2 ;  /* 0x0000000a13167211 */ /* 0x000fe200078e10ff */
[----:B------:R-:W-:Y:S01]  /*10e0*/  IMAD R9, R3, UR4, RZ ;  /* 0x0000000403097c24 */ /* 0x000fe2000f8e02ff */
[----:B------:R-:W-:Y:S01]  /*10f0*/  SGXT R8, R20, 0x1 ;  /* 0x000000011408781a */ /* 0x000fe20000000200 */
[----:B------:R-:W-:Y:S01]  /*1100*/  ULDC.64 UR4, c[0x0][0x260] ;  /* 0x0000980000047ab9 */ /* 0x000fe20000000a00 */
[----:B------:R-:W-:Y:S01]  /*1110*/  LOP3.LUT R19, R25, 0x30, R12, 0x78, !PT ;  /* 0x0000003019137812 */ /* 0x000fe200078e780c */
[----:B------:R-:W-:Y:S01]  /*1120*/  IMAD.SHL.U32 R155, R9, 0x2, RZ ;  /* 0x00000002099b7824 */ /* 0x000fe200078e00ff */
[----:B------:R-:W-:Y:S01]  /*1130*/  LOP3.LUT R21, R8, 0x90, RZ, 0xc0, !PT ;  /* 0x0000009008157812 */ /* 0x000fe200078ec0ff */
[----:B-1----:R-:W-:Y:S01]  /*1140*/  IMAD R6, R6, UR7, RZ ;  /* 0x0000000706067c24 */ /* 0x002fe2000f8e02ff */
[----:B------:R-:W-:Y:S01]  /*1150*/  SHF.R.U32.HI R10, RZ, 0x1, R10 ;  /* 0x00000001ff0a7819 */ /* 0x000fe2000001160a */
[----:B------:R-:W-:Y:S01]  /*1160*/  IMAD.U32 R19, R22, 0x80, R19 ;  /* 0x0000008016137824 */ /* 0x000fe200078e0013 */
[C---:B------:R-:W-:Y:S01]  /*1170*/  LOP3.LUT R20, R21.reuse, 0x10, R12, 0x78, !PT ;  /* 0x0000001015147812 */ /* 0x040fe200078e780c */
[C---:B------:R-:W-:Y:S01]  /*1180*/  IMAD.SHL.U32 R12, R0.reuse, 0x20, RZ ;  /* 0x00000020000c7824 */ /* 0x040fe200078e00ff */
[----:B------:R-:W-:Y:S01]  /*1190*/  LOP3.LUT R8, R0, 0xf, RZ, 0xc0, !PT ;  /* 0x0000000f00087812 */ /* 0x000fe200078ec0ff */
[----:B------:R-:W-:Y:S01]  /*11a0*/  IMAD.SHL.U32 R154, R6, 0x2, RZ ;  /* 0x00000002069a7824 */ /* 0x000fe200078e00ff */
[----:B------:R-:W-:Y:S01]  /*11b0*/  SHF.R.U32.HI R22, RZ, 0x4, R0 ;  /* 0x00000004ff167819 */ /* 0x000fe20000011600 */
[----:B------:R-:W-:Y:S01]  /*11c0*/  UIMAD UR4, UR7, UR4, URZ ;  /* 0x00000004070472a4 */ /* 0x000fe2000f8e023f */
[----:B------:R-:W-:Y:S01]  /*11d0*/  LOP3.LUT R21, R21, R10, RZ, 0x3c, !PT ;  /* 0x0000000a15157212 */ /* 0x000fe200078e3cff */
[----:B------:R-:W-:Y:S01]  /*11e0*/  IMAD R10, R8, UR5, RZ ;  /* 0x00000005080a7c24 */ /* 0x000fe2000f8e02ff */
[----:B------:R-:W-:Y:S01]  /*11f0*/  SGXT.U32 R8, R22, 0x4 ;  /* 0x000000041608781a */ /* 0x000fe20000000000 */
[----:B------:R-:W-:Y:S01]  /*1200*/  IMAD.HI R9, R9, 0x2, RZ ;  /* 0x0000000209097827 */ /* 0x000fe200078e02ff */
[----:B------:R-:W-:-:S02]  /*1210*/  LOP3.LUT R12, R12, 0x360, RZ, 0xc0, !PT ;  /* 0x000003600c0c7812 */ /* 0x000fc400078ec0ff */
[----:B------:R-:W-:Y:S02]  /*1220*/  CS2R R98, SRZ ;  /* 0x0000000000627805 */ /* 0x000fe4000001ff00 */
[----:B------:R-:W-:Y:S01]  /*1230*/  IADD3 R154, P0, P1, R155, UR8, R154 ;  /* 0x000000089b9a7c10 */ /* 0x000fe2000f91e09a */
[----:B------:R-:W-:Y:S01]  /*1240*/  IMAD.HI R6, R6, 0x2, RZ ;  /* 0x0000000206067827 */ /* 0x000fe200078e02ff */
[----:B------:R-:W-:Y:S01]  /*1250*/  IADD3 R21, R21, UR6, R12 ;  /* 0x0000000615157c10 */ /* 0x000fe2000fffe00c */
[----:B------:R-:W-:Y:S01]  /*1260*/  USHF.L.U32 UR8, UR4, 0x1, URZ ;  /* 0x0000000104087899 */ /* 0x000fe2000800063f */
[----:B------:R-:W-:Y:S01]  /*1270*/  CS2R R80, SRZ ;  /* 0x0000000000507805 */ /* 0x000fe2000001ff00 */
[----:B0-----:R-:W-:Y:S01]  /*1280*/  IMAD R12, R8, R29, RZ ;  /* 0x0000001d080c7224 */ /* 0x001fe200078e02ff */
[----:B------:R-:W-:Y:S01]  /*1290*/  IADD3.X R155, R9, UR9, R6, P0, P1 ;  /* 0x00000009099b7c10 */ /* 0x000fe200087e2406 */
[----:B------:R-:W-:Y:S01]  /*12a0*/  IMAD.IADD R20, R20, 0x1, R23 ;  /* 0x0000000114147824 */ /* 0x000fe200078e0217 */
[----:B------:R-:W-:Y:S01]  /*12b0*/  SHF.L.U32 R23, R10, 0x1, RZ ;  /* 0x000000010a177819 */ /* 0x000fe200000006ff */
[----:B------:R-:W-:Y:S01]  /*12c0*/  IMAD R22, R29, 0x10, R12 ;  /* 0x000000101d167824 */ /* 0x000fe200078e020c */
[----:B------:R-:W-:Y:S01]  /*12d0*/  LEA.HI R6, R0, 0x30, RZ, 0x1c ;  /* 0x0000003000067811 */ /* 0x000fe200078fe0ff */
[----:B------:R-:W-:Y:S01]  /*12e0*/  UIMAD.WIDE UR4, UR4, 0x2, URZ ;  /* 0x00000002040478a5 */ /* 0x000fe2000f8e023f */
[----:B--2---:R-:W-:Y:S01]  /*12f0*/  IADD3 R63, P2, P3, R23, UR8, R26 ;  /* 0x00000008173f7c10 */ /* 0x004fe2000fb5e01a */
[----:B------:R-:W-:Y:S01]  /*1300*/  IMAD.HI R10, R10, 0x2, RZ ;  /* 0x000000020a0a7827 */ /* 0x000fe200078e02ff */
[----:B------:R-:W-:-:S02]  /*1310*/  LEA.HI R8, R0, 0x70, RZ, 0x1c ;  /* 0x0000007000087811 */ /* 0x000fc400078fe0ff */
[----:B------:R-:W-:Y:S02]  /*1320*/  CS2R R82, SRZ ;  /* 0x0000000000527805 */ /* 0x000fe4000001ff00 */
[----:B------:R-:W-:Y:S01]  /*1330*/  LEA.HI R9, R0, 0xb0, RZ, 0x1c ;  /* 0x000000b000097811 */ /* 0x000fe200078fe0ff */
[-C--:B------:R-:W-:Y:S01]  /*1340*/  IMAD R23, R6, R29.reuse, RZ ;  /* 0x0000001d06177224 */ /* 0x080fe200078e02ff */
[----:B------:R-:W-:Y:S01]  /*1350*/  IADD3.X R27, R10, UR5, R27, P2, P3 ;  /* 0x000000050a1b7c10 */ /* 0x000fe200097e641b */
[C---:B------:R-:W-:Y:S01]  /*1360*/  IMAD R6, R29.reuse, 0x10, R22 ;  /* 0x000000101d067824 */ /* 0x040fe200078e0216 */
[----:B------:R-:W-:Y:S01]  /*1370*/  LEA.HI R10, R0, 0xf0, RZ, 0x1c ;  /* 0x000000f0000a7811 */ /* 0x000fe200078fe0ff */
[----:B------:R-:W-:Y:S01]  /*1380*/  IMAD R24, R8, R29, RZ ;  /* 0x0000001d08187224 */ /* 0x000fe200078e02ff */
[-C--:B------:R-:W-:Y:S01]  /*1390*/  LEA R32, P2, R12, R63.reuse, 0x1 ;  /* 0x0000003f0c207211 */ /* 0x080fe200078408ff */
[----:B------:R-:W-:Y:S01]  /*13a0*/  IMAD R8, R29, 0x20, R6 ;  /* 0x000000201d087824 */ /* 0x000fe200078e0206 */
[----:B------:R-:W-:Y:S01]  /*13b0*/  LEA R34, P3, R22, R63, 0x1 ;  /* 0x0000003f16227211 */ /* 0x000fe200078608ff */
[----:B------:R-:W-:Y:S01]  /*13c0*/  IMAD R25, R9, R29, RZ ;  /* 0x0000001d09197224 */ /* 0x000fe200078e02ff */
[----:B------:R-:W-:Y:S01]  /*13d0*/  LEA.HI.X.SX32 R33, R12, R27, 0x1, P2 ;  /* 0x0000001b0c217211 */ /* 0x000fe200010f0eff */
[C---:B------:R-:W-:Y:S01]  /*13e0*/  IMAD R9, R29.reuse, 0x10, R8 ;  /* 0x000000101d097824 */ /* 0x040fe200078e0208 */
[----:B------:R-:W-:Y:S01]  /*13f0*/  LEA R40, P2, R6, R63, 0x1 ;  /* 0x0000003f06287211 */ /* 0x000fe200078408ff */
[----:B------:R-:W-:Y:S01]  /*1400*/  IMAD R26, R10, R29, RZ ;  /* 0x0000001d0a1a7224 */ /* 0x000fe200078e02ff */
[-C--:B------:R-:W-:Y:S01]  /*1410*/  LEA.HI.X.SX32 R35, R22, R27.reuse, 0x1, P3 ;  /* 0x0000001b16237211 */ /* 0x080fe200018f0eff */
[----:B------:R-:W-:Y:S01]  /*1420*/  IMAD R10, R29, 0x10, R9 ;  /* 0x000000101d0a7824 */ /* 0x000fe200078e0209 */
[----:B------:R-:W-:Y:S01]  /*1430*/  LEA.HI.X.SX32 R41, R6, R27, 0x1, P2 ;  /* 0x0000001b06297211 */ /* 0x000fe200010f0eff */
[----:B------:R-:W-:Y:S01]  /*1440*/  IMAD R69, R7, 0xa, RZ ;  /* 0x0000000a07457824 */ /* 0x000fe200078e02ff */
[CC--:B------:R-:W-:Y:S01]  /*1450*/  LEA R42, P3, R8.reuse, R63.reuse, 0x1 ;  /* 0x0000003f082a7211 */ /* 0x0c0fe200078608ff */
[----:B------:R-:W-:Y:S01]  /*1460*/  IMAD R12, R29, 0x20, R10 ;  /* 0x000000201d0c7824 */ /* 0x000fe200078e020a */
[----:B------:R-:W-:Y:S01]  /*1470*/  LEA R44, P2, R9, R63, 0x1 ;  /* 0x0000003f092c7211 */ /* 0x000fe200078408ff */
[----:B------:R-:W-:Y:S01]  /*1480*/  IMAD R137, R7, 0x12, RZ ;  /* 0x0000001207897824 */ /* 0x000fe200078e02ff */
[----:B------:R-:W-:Y:S01]  /*1490*/  LEA.HI.X.SX32 R43, R8, R27, 0x1, P3 ;  /* 0x0000001b082b7211 */ /* 0x000fe200018f0eff */
[----:B------:R-:W-:Y:S01]  /*14a0*/  IMAD R6, R29, 0x10, R12 ;  /* 0x000000101d067824 */ /* 0x000fe200078e020c */
[-C--:B------:R-:W-:Y:S01]  /*14b0*/  LEA R38, P0, R24, R63.reuse, 0x1 ;  /* 0x0000003f18267211 */ /* 0x080fe200078008ff */
[C---:B------:R-:W-:Y:S01]  /*14c0*/  IMAD R135, R7.reuse, 0x14, RZ ;  /* 0x0000001407877824 */ /* 0x040fe200078e02ff */
[C---:B------:R-:W-:Y:S01]  /*14d0*/  LEA R46, P3, R10.reuse, R63, 0x1 ;  /* 0x0000003f0a2e7211 */ /* 0x040fe200078608ff */
[----:B------:R-:W-:Y:S01]  /*14e0*/  IMAD R133, R7, 0x16, RZ ;  /* 0x0000001607857824 */ /* 0x000fe200078e02ff */
[----:B------:R-:W-:Y:S01]  /*14f0*/  LEA R8, R29, R6, 0x4 ;  /* 0x000000061d087211 */ /* 0x000fe200078e20ff */
[----:B------:R-:W-:Y:S01]  /*1500*/  IMAD R67, R7, 0x9, RZ ;  /* 0x0000000907437824 */ /* 0x000fe200078e02ff */
[-C--:B------:R-:W-:Y:S01]  /*1510*/  LEA.HI.X.SX32 R45, R9, R27.reuse, 0x1, P2 ;  /* 0x0000001b092d7211 */ /* 0x080fe200010f0eff */
[----:B------:R-:W-:Y:S01]  /*1520*/  IMAD R71, R7, 0xb, RZ ;  /* 0x0000000b07477824 */ /* 0x000fe200078e02ff */
[-C--:B------:R-:W-:Y:S01]  /*1530*/  LEA.HI.X.SX32 R47, R10, R27.reuse, 0x1, P3 ;  /* 0x0000001b0a2f7211 */ /* 0x080fe200018f0eff */
[----:B------:R-:W-:Y:S01]  /*1540*/  IMAD R9, R29, 0x20, R8 ;  /* 0x000000201d097824 */ /* 0x000fe200078e0208 */
[----:B------:R-:W-:Y:S01]  /*1550*/  LEA.HI.X.SX32 R39, R24, R27, 0x1, P0 ;  /* 0x0000001b18277211 */ /* 0x000fe200000f0eff */
[----:B------:R-:W-:Y:S01]  /*1560*/  IMAD R73, R7, 0xc, RZ ;  /* 0x0000000c07497824 */ /* 0x000fe200078e02ff */
[-C--:B------:R-:W-:Y:S01]  /*1570*/  LEA R36, P1, R23, R63.reuse, 0x1 ;  /* 0x0000003f17247211 */ /* 0x080fe200078208ff */
[----:B------:R-:W-:Y:S01]  /*1580*/  IMAD R10, R29, 0x10, R9 ;  /* 0x000000101d0a7824 */ /* 0x000fe200078e0209 */
[-C--:B------:R-:W-:Y:S01]  /*1590*/  LEA R50, P3, R12, R63.reuse, 0x1 ;  /* 0x0000003f0c327211 */ /* 0x080fe200078608ff */
[C---:B------:R-:W-:Y:S01]  /*15a0*/  IMAD R131, R7.reuse, 0x18, RZ ;  /* 0x0000001807837824 */ /* 0x040fe200078e02ff */
[----:B------:R-:W-:Y:S01]  /*15b0*/  LEA R54, P0, R6, R63, 0x1 ;  /* 0x0000003f06367211 */ /* 0x000fe200078008ff */
[----:B------:R-:W-:Y:S01]  /*15c0*/  IMAD R129, R7, 0x1a, RZ ;  /* 0x0000001a07817824 */ /* 0x000fe200078e02ff */
[-C--:B------:R-:W-:Y:S01]  /*15d0*/  LEA.HI.X.SX32 R37, R23, R27.reuse, 0x1, P1 ;  /* 0x0000001b17257211 */ /* 0x080fe200008f0eff */
[C---:B------:R-:W-:Y:S01]  /*15e0*/  IMAD R23, R7.reuse, 0x5, RZ ;  /* 0x0000000507177824 */ /* 0x040fe200078e02ff */
[-C--:B------:R-:W-:Y:S01]  /*15f0*/  LEA.HI.X.SX32 R51, R12, R27.reuse, 0x1, P3 ;  /* 0x0000001b0c337211 */ /* 0x080fe200018f0eff */
[----:B------:R-:W-:Y:S01]  /*1600*/  IMAD R75, R7, 0xd, RZ ;  /* 0x0000000d074b7824 */ /* 0x000fe200078e02ff */
[----:B------:R-:W-:Y:S01]  /*1610*/  LEA.HI.X.SX32 R55, R6, R27, 0x1, P0 ;  /* 0x0000001b06377211 */ /* 0x000fe200000f0eff */
[----:B------:R-:W-:Y:S01]  /*1620*/  IMAD R6, R29, 0x10, R10 ;  /* 0x000000101d067824 */ /* 0x000fe200078e020a */
[-C--:B------:R-:W-:Y:S01]  /*1630*/  LEA R48, P1, R25, R63.reuse, 0x1 ;  /* 0x0000003f19307211 */ /* 0x080fe200078208ff */
[C---:B------:R-:W-:Y:S01]  /*1640*/  IMAD R79, R7.reuse, 0x1c, RZ ;  /* 0x0000001c074f7824 */ /* 0x040fe200078e02ff */
[C---:B------:R-:W-:Y:S01]  /*1650*/  LEA R56, P3, R8.reuse, R63, 0x1 ;  /* 0x0000003f08387211 */ /* 0x040fe200078608ff */
[----:B------:R-:W-:Y:S01]  /*1660*/  IMAD R77, R7, 0xe, RZ ;  /* 0x0000000e074d7824 */ /* 0x000fe200078e02ff */
[-C--:B------:R-:W-:Y:S01]  /*1670*/  LEA.HI.X.SX32 R49, R25, R27.reuse, 0x1, P1 ;  /* 0x0000001b19317211 */ /* 0x080fe200008f0eff */
[C---:B------:R-:W-:Y:S01]  /*1680*/  IMAD.SHL.U32 R25, R7.reuse, 0x2, RZ ;  /* 0x0000000207197824 */ /* 0x040fe200078e00ff */
[----:B------:R-:W-:Y:S01]  /*1690*/  LEA.HI.X.SX32 R57, R8, R27, 0x1, P3 ;  /* 0x0000001b08397211 */ /* 0x000fe200018f0eff */
[C---:B------:R-:W-:Y:S01]  /*16a0*/  IMAD R29, R7.reuse, 0x7, RZ ;  /* 0x00000007071d7824 */ /* 0x040fe200078e02ff */
[-C--:B------:R-:W-:Y:S01]  /*16b0*/  LEA R52, P2, R26, R63.reuse, 0x1 ;  /* 0x0000003f1a347211 */ /* 0x080fe200078408ff */
[----:B------:R-:W-:Y:S01]  /*16c0*/  IMAD R95, R7, 0x1e, RZ ;  /* 0x0000001e075f7824 */ /* 0x000fe200078e02ff */
[-C--:B------:R-:W-:Y:S01]  /*16d0*/  LEA R58, P0, R9, R63.reuse, 0x1 ;  /* 0x0000003f093a7211 */ /* 0x080fe200078008ff */
[C---:B------:R-:W-:Y:S01]  /*16e0*/  IMAD.SHL.U32 R65, R7.reuse, 0x8, RZ ;  /* 0x0000000807417824 */ /* 0x040fe200078e00ff */
[-C--:B------:R-:W-:Y:S01]  /*16f0*/  LEA R60, P1, R10, R63.reuse, 0x1 ;  /* 0x0000003f0a3c7211 */ /* 0x080fe200078208ff */
[C---:B------:R-:W-:Y:S01]  /*1700*/  IMAD.SHL.U32 R31, R7.reuse, 0x4, RZ ;  /* 0x00000004071f7824 */ /* 0x040fe200078e00ff */
[----:B------:R-:W-:Y:S01]  /*1710*/  LEA R62, P3, R6, R63, 0x1 ;  /* 0x0000003f063e7211 */ /* 0x000fe200078608ff */
[----:B------:R-:W-:Y:S01]  /*1720*/  IMAD R105, R7, 0xf, RZ ;  /* 0x0000000f07697824 */ /* 0x000fe200078e02ff */
[-C--:B------:R-:W-:Y:S01]  /*1730*/  LEA.HI.X.SX32 R53, R26, R27.reuse, 0x1, P2 ;  /* 0x0000001b1a357211 */ /* 0x080fe200010f0eff */
[----:B------:R-:W-:Y:S01]  /*1740*/  IMAD.MOV.U32 R8, RZ, RZ, RZ ;  /* 0x000000ffff087224 */ /* 0x000fe200078e00ff */
[-C--:B------:R-:W-:Y:S01]  /*1750*/  LEA.HI.X.SX32 R59, R9, R27.reuse, 0x1, P0 ;  /* 0x0000001b093b7211 */ /* 0x080fe200000f0eff */
[C---:B------:R-:W-:Y:S01]  /*1760*/  IMAD R9, R7.reuse, 0x3, RZ ;  /* 0x0000000307097824 */ /* 0x040fe200078e02ff */
[-C--:B------:R-:W-:Y:S01]  /*1770*/  LEA.HI.X.SX32 R61, R10, R27.reuse, 0x1, P1 ;  /* 0x0000001b0a3d7211 */ /* 0x080fe200008f0eff */
[----:B------:R-:W-:Y:S01]  /*1780*/  IMAD.MOV.U32 R12, RZ, RZ, 0x3f800000 ;  /* 0x3f800000ff0c7424 */ /* 0x000fe200078e00ff */
[----:B------:R-:W-:Y:S01]  /*1790*/  LEA.HI.X.SX32 R63, R6, R27, 0x1, P3 ;  /* 0x0000001b063f7211 */ /* 0x000fe200018f0eff */
[----:B------:R-:W-:Y:S01]  /*17a0*/  IMAD R27, R7, 0x6, RZ ;  /* 0x00000006071b7824 */ /* 0x000fe200078e02ff */
[----:B------:R-:W-:-:S02]  /*17b0*/  IADD3 R144, P3, R69, R154, RZ ;  /* 0x0000009a45907210 */ /* 0x000fc40007f7e0ff */
[----:B------:R-:W-:Y:S02]  /*17c0*/  CS2R R84, SRZ ;  /* 0x0000000000547805 */ /* 0x000fe4000001ff00 */
[-C--:B------:R-:W-:Y:S02]  /*17d0*/  IADD3 R136, P0, R137, R154.reuse, RZ ;  /* 0x0000009a89887210 */ /* 0x080fe40007f1e0ff */
[----:B------:R-:W-:Y:S02]  /*17e0*/  CS2R R86, SRZ ;  /* 0x0000000000567805 */ /* 0x000fe4000001ff00 */
[-C--:B------:R-:W-:Y:S02]  /*17f0*/  IADD3 R134, P2, R135, R154.reuse, RZ ;  /* 0x0000009a87867210 */ /* 0x080fe40007f5e0ff */
[----:B------:R-:W-:Y:S02]  /*1800*/  CS2R R88, SRZ ;  /* 0x0000000000587805 */ /* 0x000fe4000001ff00 */
[----:B------:R-:W-:-:S02]  /*1810*/  IADD3 R132, P1, R133, R154, RZ ;  /* 0x0000009a85847210 */ /* 0x000fc40007f3e0ff */
[----:B------:R-:W-:Y:S02]  /*1820*/  CS2R R90, SRZ ;  /* 0x00000000005a7805 */ /* 0x000fe4000001ff00 */
[-C--:B------:R-:W-:Y:S01]  /*1830*/  LEA.HI.X.SX32 R145, R23, R155.reuse, 0x1, P3 ;  /* 0x0000009b17917211 */ /* 0x080fe200018f0eff */
[----:B------:R-:W-:Y:S01]  /*1840*/  IMAD.MOV.U32 R23, RZ, RZ, RZ ;  /* 0x000000ffff177224 */ /* 0x000fe200078e00ff */
[----:B------:R-:W-:Y:S02]  /*1850*/  LEA.HI.X.SX32 R137, R67, R155, 0x1, P0 ;  /* 0x0000009b43897211 */ /* 0x000fe400000f0eff */
[----:B------:R-:W-:Y:S02]  /*1860*/  CS2R R100, SRZ ;  /* 0x0000000000647805 */ /* 0x000fe4000001ff00 */
[----:B------:R-:W-:Y:S02]  /*1870*/  IADD3 R148, P3, R27, R154, RZ ;  /* 0x0000009a1b947210 */ /* 0x000fe40007f7e0ff */
[----:B------:R-:W-:-:S02]  /*1880*/  CS2R R102, SRZ ;  /* 0x0000000000667805 */ /* 0x000fc4000001ff00 */
[-C--:B------:R-:W-:Y:S02]  /*1890*/  LEA.HI.X.SX32 R135, R69, R155.reuse, 0x1, P2 ;  /* 0x0000009b45877211 */ /* 0x080fe400010f0eff */
[----:B------:R-:W-:Y:S02]  /*18a0*/  CS2R R92, SRZ ;  /* 0x00000000005c7805 */ /* 0x000fe4000001ff00 */
[----:B------:R-:W-:Y:S01]  /*18b0*/  LEA.HI.X.SX32 R133, R71, R155, 0x1, P1 ;  /* 0x0000009b47857211 */ /* 0x000fe200008f0eff */
[----:B------:R-:W-:Y:S01]  /*18c0*/  UMOV UR4, URZ ;  /* 0x0000003f00047c82 */ /* 0x000fe20008000000 */
[-C--:B------:R-:W-:Y:S01]  /*18d0*/  IADD3 R130, P0, R131, R154.reuse, RZ ;  /* 0x0000009a83827210 */ /* 0x080fe20007f1e0ff */
[----:B------:R-:W-:Y:S01]  /*18e0*/  UMOV UR5, URZ ;  /* 0x0000003f00057c82 */ /* 0x000fe20008000000 */
[-C--:B------:R-:W-:Y:S01]  /*18f0*/  IADD3 R142, P2, R73, R154.reuse, RZ ;  /* 0x0000009a498e7210 */ /* 0x080fe20007f5e0ff */
[----:B------:R-:W-:Y:S01]  /*1900*/  ULDC UR9, c[0x0][0x238] ;  /* 0x00008e0000097ab9 */ /* 0x000fe20000000800 */
[----:B------:R-:W-:-:S02]  /*1910*/  IADD3 R128, P1, R129, R154, RZ ;  /* 0x0000009a81807210 */ /* 0x000fc40007f3e0ff */
[-C--:B------:R-:W-:Y:S01]  /*1920*/  LEA.HI.X.SX32 R149, R9, R155.reuse, 0x1, P3 ;  /* 0x0000009b09957211 */ /* 0x080fe200018f0eff */
[----:B------:R-:W-:Y:S01]  /*1930*/  IMAD.MOV.U32 R9, RZ, RZ, -0x800000 ;  /* 0xff800000ff097424 */ /* 0x000fe200078e00ff */
[----:B------:R-:W-:Y:S02]  /*1940*/  IADD3 R66, P3, R79, R154, RZ ;  /* 0x0000009a4f427210 */ /* 0x000fe40007f7e0ff */
[----:B------:R-:W-:Y:S02]  /*1950*/  CS2R R78, SRZ ;  /* 0x00000000004e7805 */ /* 0x000fe4000001ff00 */
[-C--:B------:R-:W-:Y:S01]  /*1960*/  LEA.HI.X.SX32 R143, R27, R155.reuse, 0x1, P2 ;  /* 0x0000009b1b8f7211 */ /* 0x080fe200010f0eff */
[----:B------:R-:W-:Y:S01]  /*1970*/  IMAD.MOV.U32 R27, RZ, RZ, -0x800000 ;  /* 0xff800000ff1b7424 */ /* 0x000fe200078e00ff */
[----:B------:R-:W-:Y:S02]  /*1980*/  LEA.HI.X.SX32 R131, R73, R155, 0x1, P0 ;  /* 0x0000009b49837211 */ /* 0x000fe400000f0eff */
[----:B------:R-:W-:-:S02]  /*1990*/  CS2R R72, SRZ ;  /* 0x0000000000487805 */ /* 0x000fc4000001ff00 */
[-C--:B------:R-:W-:Y:S02]  /*19a0*/  LEA.HI.X.SX32 R129, R75, R155.reuse, 0x1, P1 ;  /* 0x0000009b4b817211 */ /* 0x080fe400008f0eff */
[----:B------:R-:W-:Y:S02]  /*19b0*/  CS2R R74, SRZ ;  /* 0x00000000004a7805 */ /* 0x000fe4000001ff00 */
[-C--:B------:R-:W-:Y:S02]  /*19c0*/  IADD3 R140, P2, R77, R154.reuse, RZ ;  /* 0x0000009a4d8c7210 */ /* 0x080fe40007f5e0ff */
[-C--:B------:R-:W-:Y:S02]  /*19d0*/  IADD3 R152, P0, R25, R154.reuse, RZ ;  /* 0x0000009a19987210 */ /* 0x080fe40007f1e0ff */
[----:B------:R-:W-:Y:S02]  /*19e0*/  LEA R150, P1, R7, R154, 0x2 ;  /* 0x0000009a07967211 */ /* 0x000fe400078210ff */
[----:B------:R-:W-:-:S02]  /*19f0*/  LEA.HI.X.SX32 R67, R77, R155, 0x1, P3 ;  /* 0x0000009b4d437211 */ /* 0x000fc400018f0eff */
[----:B------:R-:W-:Y:S02]  /*1a00*/  CS2R R76, SRZ ;  /* 0x00000000004c7805 */ /* 0x000fe4000001ff00 */
[-C--:B------:R-:W-:Y:S01]  /*1a10*/  LEA.HI.X.SX32 R141, R29, R155.reuse, 0x1, P2 ;  /* 0x0000009b1d8d7211 */ /* 0x080fe200010f0eff */
[----:B------:R-:W-:Y:S01]  /*1a20*/  IMAD.MOV.U32 R29, RZ, RZ, 0x3f800000 ;  /* 0x3f800000ff1d7424 */ /* 0x000fe200078e00ff */
[CC--:B------:R-:W-:Y:S02]  /*1a30*/  LEA R138, P3, R7.reuse, R154.reuse, 0x4 ;  /* 0x0000009a078a7211 */ /* 0x0c0fe400078620ff */
[-C--:B------:R-:W-:Y:S02]  /*1a40*/  LEA.HI.X.SX32 R153, R7, R155.reuse, 0x1, P0 ;  /* 0x0000009b07997211 */ /* 0x080fe400000f0eff */
[----:B------:R-:W-:Y:S02]  /*1a50*/  LEA.HI.X.SX32 R151, R25, R155, 0x1, P1 ;  /* 0x0000009b19977211 */ /* 0x000fe400008f0eff */
[----:B------:R-:W-:Y:S01]  /*1a60*/  LEA R146, P2, R7, R154, 0x3 ;  /* 0x0000009a07927211 */ /* 0x000fe200078418ff */
[----:B------:R-:W-:Y:S01]  /*1a70*/  IMAD.MOV.U32 R7, RZ, RZ, -0x800000 ;  /* 0xff800000ff077424 */ /* 0x000fe200078e00ff */
[----:B------:R-:W-:-:S02]  /*1a80*/  LOP3.LUT P0, RZ, R0, 0x1, RZ, 0xc0, !PT ;  /* 0x0000000100ff7812 */ /* 0x000fc4000780c0ff */
[----:B------:R-:W-:Y:S02]  /*1a90*/  IADD3 R64, P1, R95, R154, RZ ;  /* 0x0000009a5f407210 */ /* 0x000fe40007f3e0ff */
[----:B------:R-:W-:Y:S02]  /*1aa0*/  CS2R R94, SRZ ;  /* 0x00000000005e7805 */ /* 0x000fe4000001ff00 */
[----:B------:R-:W-:Y:S02]  /*1ab0*/  LEA.HI.X.SX32 R139, R65, R155, 0x1, P3 ;  /* 0x0000009b418b7211 */ /* 0x000fe400018f0eff */
[----:B------:R-:W-:Y:S02]  /*1ac0*/  MOV R6, 0xff800000 ;  /* 0xff80000000067802 */ /* 0x000fe40000000f00 */
[----:B------:R-:W-:Y:S02]  /*1ad0*/  MOV R10, 0x3f800000 ;  /* 0x3f800000000a7802 */ /* 0x000fe40000000f00 */
[----:B------:R-:W-:-:S02]  /*1ae0*/  ISETP.LT.U32.AND P0, PT, R3, 0x40, !P0 ;  /* 0x000000400300780c */ /* 0x000fc40004701070 */
[----:B------:R-:W-:Y:S02]  /*1af0*/  LOP3.LUT R22, R30, 0x20, RZ, 0x3c, !PT ;  /* 0x000000201e167812 */ /* 0x000fe400078e3cff */
[----:B------:R-:W-:Y:S02]  /*1b00*/  LOP3.LUT R24, R19, 0x40, RZ, 0x3c, !PT ;  /* 0x0000004013187812 */ /* 0x000fe400078e3cff */
[-C--:B------:R-:W-:Y:S02]  /*1b10*/  LEA.HI.X.SX32 R147, R31, R155.reuse, 0x1, P2 ;  /* 0x0000009b1f937211 */ /* 0x080fe400010f0eff */
[----:B------:R-:W-:-:S07]  /*1b20*/  LEA.HI.X.SX32 R65, R105, R155, 0x1, P1 ;  /* 0x0000009b69417211 */ /* 0x000fce00008f0eff */
.L_x_1:
[----:B------:R-:W-:-:S04]  /*1b30*/  IMAD.WIDE R70, R23, 0x2, R150 ;  /* 0x0000000217467825 */ /* 0x000fc800078e0296 */
[C---:B------:R-:W-:Y:S01]  /*1b40*/  IMAD.WIDE R30, R23.reuse, 0x2, R154 ;  /* 0x00000002171e7825 */ /* 0x040fe200078e029a */
[----:B------:R0:W2:Y:S03]  /*1b50*/  LDG.E.U16 R122, desc[UR10][R70.64] ;  /* 0x0000000a467a7981 */ /* 0x0000a6000c1e1500 */
[C---:B------:R-:W-:Y:S01]  /*1b60*/  IMAD.WIDE R110, R23.reuse, 0x2, R138 ;  /* 0x00000002176e7825 */ /* 0x040fe200078e028a */
[----:B------:R1:W3:Y:S03]  /*1b70*/  LDG.E.U16 R120, desc[UR10][R30.64] ;  /* 0x0000000a1e787981 */ /* 0x0002e6000c1e1500 */
[C---:B------:R-:W-:Y:S02]  /*1b80*/  IMAD.WIDE R68, R23.reuse, 0x2, R152 ;  /* 0x0000000217447825 */ /* 0x040fe400078e0298 */
[----:B------:R-:W4:Y:S02]  /*1b90*/  LDG.E.U16 R110, desc[UR10][R110.64] ;  /* 0x0000000a6e6e7981 */ /* 0x000f24000c1e1500 */
[----:B------:R-:W-:-:S02]  /*1ba0*/  IMAD.WIDE R104, R23, 0x2, R148 ;  /* 0x0000000217687825 */ /* 0x000fc400078e0294 */
[----:B------:R-:W5:Y:S02]  /*1bb0*/  LDG.E.U16 R121, desc[UR10][R68.64] ;  /* 0x0000000a44797981 */ /* 0x000f64000c1e1500 */
[C---:B------:R-:W-:Y:S02]  /*1bc0*/  IMAD.WIDE R112, R23.reuse, 0x2, R136 ;  /* 0x0000000217707825 */ /* 0x040fe400078e0288 */
[----:B------:R1:W2:Y:S02]  /*1bd0*/  LDG.E.U16 R123, desc[UR10][R104.64] ;  /* 0x0000000a687b7981 */ /* 0x0002a4000c1e1500 */
[C---:B------:R-:W-:Y:S02]  /*1be0*/  IMAD.WIDE R106, R23.reuse, 0x2, R146 ;  /* 0x00000002176a7825 */ /* 0x040fe400078e0292 */
[----:B------:R-:W2:Y:S02]  /*1bf0*/  LDG.E.U16 R112, desc[UR10][R112.64] ;  /* 0x0000000a70707981 */ /* 0x000ea4000c1e1500 */
[----:B------:R-:W-:-:S02]  /*1c00*/  IMAD.WIDE R114, R23, 0x2, R134 ;  /* 0x0000000217727825 */ /* 0x000fc400078e0286 */
[----:B------:R1:W2:Y:S02]  /*1c10*/  LDG.E.U16 R124, desc[UR10][R106.64] ;  /* 0x0000000a6a7c7981 */ /* 0x0002a4000c1e1500 */
[C---:B------:R-:W-:Y:S02]  /*1c20*/  IMAD.WIDE R116, R23.reuse, 0x2, R132 ;  /* 0x0000000217747825 */ /* 0x040fe400078e0284 */
[----:B------:R-:W2:Y:S02]  /*1c30*/  LDG.E.U16 R114, desc[UR10][R114.64] ;  /* 0x0000000a72727981 */ /* 0x000ea4000c1e1500 */
[C---:B------:R-:W-:Y:S02]  /*1c40*/  IMAD.WIDE R118, R23.reuse, 0x2, R130 ;  /* 0x0000000217767825 */ /* 0x040fe400078e0282 */
[----:B------:R-:W2:Y:S02]  /*1c50*/  LDG.E.U16 R116, desc[UR10][R116.64] ;  /* 0x0000000a74747981 */ /* 0x000ea4000c1e1500 */
[----:B0-----:R-:W-:-:S02]  /*1c60*/  IMAD.WIDE R70, R23, 0x2, R128 ;  /* 0x0000000217467825 */ /* 0x001fc400078e0280 */
[----:B------:R-:W2:Y:S02]  /*1c70*/  LDG.E.U16 R118, desc[UR10][R118.64] ;  /* 0x0000000a76767981 */ /* 0x000ea4000c1e1500 */
[C---:B------:R-:W-:Y:S02]  /*1c80*/  IMAD.WIDE R108, R23.reuse, 0x2, R144 ;  /* 0x00000002176c7825 */ /* 0x040fe400078e0290 */
[----:B------:R-:W2:Y:S02]  /*1c90*/  LDG.E.U16 R70, desc[UR10][R70.64] ;  /* 0x0000000a46467981 */ /* 0x000ea4000c1e1500 */
[C---:B-1----:R-:W-:Y:S02]  /*1ca0*/  IMAD.WIDE R30, R23.reuse, 0x2, R142 ;  /* 0x00000002171e7825 */ /* 0x042fe400078e028e */
[----:B------:R0:W2:Y:S02]  /*1cb0*/  LDG.E.U16 R156, desc[UR10][R108.64] ;  /* 0x0000000a6c9c7981 */ /* 0x0000a4000c1e1500 */
[----:B------:R-:W-:-:S02]  /*1cc0*/  IMAD.WIDE R104, R23, 0x2, R66 ;  /* 0x0000000217687825 */ /* 0x000fc400078e0242 */
[----:B------:R1:W2:Y:S02]  /*1cd0*/  LDG.E.U16 R31, desc[UR10][R30.64] ;  /* 0x0000000a1e1f7981 */ /* 0x0002a4000c1e1500 */
[C---:B------:R-:W-:Y:S02]  /*1ce0*/  IMAD.WIDE R68, R23.reuse, 0x2, R140 ;  /* 0x0000000217447825 */ /* 0x040fe400078e028c */
[----:B------:R-:W2:Y:S02]  /*1cf0*/  LDG.E.U16 R157, desc[UR10][R104.64] ;  /* 0x0000000a689d7981 */ /* 0x000ea4000c1e1500 */
[----:B------:R-:W-:Y:S02]  /*1d00*/  IMAD.WIDE R106, R23, 0x2, R64 ;  /* 0x00000002176a7825 */ /* 0x000fe400078e0240 */
[----:B------:R1:W2:Y:S04]  /*1d10*/  LDG.E.U16 R68, desc[UR10][R68.64] ;  /* 0x0000000a44447981 */ /* 0x0002a8000c1e1500 */
[----:B------:R-:W2:Y:S01]  /*1d20*/  LDG.E.U16 R158, desc[UR10][R106.64] ;  /* 0x0000000a6a9e7981 */ /* 0x000ea2000c1e1500 */
[C---:B0-----:R-:W-:Y:S01]  /*1d30*/  IMAD.SHL.U32 R108, R0.reuse, 0x8, RZ ;  /* 0x00000008006c7824 */ /* 0x041fe200078e00ff */
[----:B------:R-:W-:-:S04]  /*1d40*/  LOP3.LUT R109, R0, 0x7, RZ, 0xc0, !PT ;  /* 0x00000007006d7812 */ /* 0x000fc800078ec0ff */
[----:B------:R-:W-:-:S05]  /*1d50*/  LOP3.LUT R108, R108, 0x30, RZ, 0xc0, !PT ;  /* 0x000000306c6c7812 */ /* 0x000fca00078ec0ff */
[----:B------:R-:W-:Y:S02]  /*1d60*/  IMAD R111, R109, 0x40, R108 ;  /* 0x000000406d6f7824 */ /* 0x000fe400078e026c */
[C---:B------:R-:W-:Y:S02]  /*1d70*/  IMAD.SHL.U32 R108, R0.reuse, 0x2, RZ ;  /* 0x00000002006c7824 */ /* 0x040fe400078e00ff */
[----:B------:R-:W-:Y:S01]  /*1d80*/  IMAD.SHL.U32 R109, R3, 0x2, RZ ;  /* 0x00000002036d7824 */ /* 0x000fe200078e00ff */
[----:B------:R-:W-:Y:S01]  /*1d90*/  BAR.SYNC.DEFER_BLOCKING 0x0 ;  /* 0x0000000000007b1d */ /* 0x000fe20000010000 */
[----:B-1----:R-:W-:Y:S02]  /*1da0*/  LOP3.LUT R30, R0, 0x10, RZ, 0xc0, !PT ;  /* 0x00000010001e7812 */ /* 0x002fe400078ec0ff */
[----:B------:R-:W-:Y:S02]  /*1db0*/  LOP3.LUT R111, R111, 0x10, R108, 0x78, !PT ;  /* 0x000000106f6f7812 */ /* 0x000fe400078e786c */
[----:B------:R-:W-:-:S02]  /*1dc0*/  LOP3.LUT R71, R109, 0x10, RZ, 0x3c, !PT ;  /* 0x000000106d477812 */ /* 0x000fc400078e3cff */
[C---:B------:R-:W-:Y:S01]  /*1dd0*/  LOP3.LUT R69, R109.reuse, 0x20, RZ, 0x3c, !PT ;  /* 0x000000206d457812 */ /* 0x040fe200078e3cff */
[----:B------:R-:W-:Y:S01]  /*1de0*/  IMAD R30, R30, 0x20, R111 ;  /* 0x000000201e1e7824 */ /* 0x000fe200078e026f */
[C---:B------:R-:W-:Y:S02]  /*1df0*/  LOP3.LUT R104, R109.reuse, 0x30, RZ, 0x3c, !PT ;  /* 0x000000306d687812 */ /* 0x040fe400078e3cff */
[C---:B------:R-:W-:Y:S02]  /*1e00*/  LOP3.LUT R111, R109.reuse, 0x40, RZ, 0x3c, !PT ;  /* 0x000000406d6f7812 */ /* 0x040fe400078e3cff */
[C---:B------:R-:W-:Y:S02]  /*1e10*/  LOP3.LUT R159, R109.reuse, 0x50, RZ, 0x3c, !PT ;  /* 0x000000506d9f7812 */ /* 0x040fe400078e3cff */
[C---:B------:R-:W-:Y:S01]  /*1e20*/  LOP3.LUT R161, R109.reuse, 0x70, RZ, 0x3c, !PT ;  /* 0x000000706da17812 */ /* 0x040fe200078e3cff */
[----:B---3--:R0:W-:Y:S04]  /*1e30*/  STS.U16 [R109+UR6+0x4000], R120 ;  /* 0x004000786d007988 */ /* 0x0081e80008000406 */
[----:B----4-:R-:W-:Y:S04]  /*1e40*/  STS.U16 [R109+UR6+0x5000], R110 ;  /* 0x0050006e6d007988 */ /* 0x010fe80008000406 */
[----:B-----5:R-:W-:Y:S01]  /*1e50*/  STS.U16 [R71+UR6+0x4200], R121 ;  /* 0x0042007947007988 */ /* 0x020fe20008000406 */
[----:B0-----:R-:W-:-:S03]  /*1e60*/  LOP3.LUT R120, R109, 0x60, RZ, 0x3c, !PT ;  /* 0x000000606d787812 */ /* 0x001fc600078e3cff */
[----:B--2---:R-:W-:Y:S04]  /*1e70*/  STS.U16 [R71+UR6+0x5200], R112 ;  /* 0x0052007047007988 */ /* 0x004fe80008000406 */
        /* <DEDUP_REMOVED lines=11> */
[----:B------:R-:W-:Y:S01]  /*1f30*/  STS.U16 [R161+UR6+0x5e00], R158 ;  /* 0x005e009ea1007988 */ /* 0x000fe20008000406 */
[----:B------:R-:W-:Y:S06]  /*1f40*/  BAR.SYNC.DEFER_BLOCKING 0x0 ;  /* 0x0000000000007b1d */ /* 0x000fec0000010000 */
[----:B------:R-:W-:Y:S04]  /*1f50*/  LDSM.16.MT88.4 R124, [R30+UR6] ;  /* 0x000000061e7c783b */ /* 0x000fe80008004200 */
[----:B------:R-:W0:Y:S04]  /*1f60*/  LDSM.16.M88.4 R104, [R19+UR6+0x4000] ;  /* 0x004000061368783b */ /* 0x000e280008000200 */
[----:B------:R-:W1:Y:S04]  /*1f70*/  LDSM.16.MT88.4 R116, [R22+UR6] ;  /* 0x000000061674783b */ /* 0x000e680008004200 */
[----:B------:R-:W2:Y:S04]  /*1f80*/  LDSM.16.MT88.4 R108, [R30+UR6+0x400] ;  /* 0x000400061e6c783b */ /* 0x000ea80008004200 */
[----:B------:R-:W3:Y:S04]  /*1f90*/  LDSM.16.MT88.4 R112, [R22+UR6+0x400] ;  /* 0x000400061670783b */ /* 0x000ee80008004200 */
[----:B------:R-:W-:Y:S04]  /*1fa0*/  LDSM.16.MT88.4 R120, [R30+UR6+0x800] ;  /* 0x000800061e78783b */ /* 0x000fe80008004200 */
[----:B------:R-:W4:Y:S01]  /*1fb0*/  LDSM.16.M88.4 R68, [R24+UR6+0x4000] ;  /* 0x004000061844783b */ /* 0x000f220008000200 */
[-C--:B0-----:R-:W-:Y:S06]  /*1fc0*/  HMMA.16816.F32 R124, R124, R104.reuse, RZ ;  /* 0x000000687c7c723c */ /* 0x081fec00000018ff */
[----:B-1----:R-:W-:-:S15]  /*1fd0*/  HMMA.16816.F32 R116, R116, R104, RZ ;  /* 0x000000687474723c */ /* 0x002fde00000018ff */
[----:B------:R-:W-:-:S03]  /*1fe0*/  NOP ;  /* 0x0000000000007918 */ /* 0x000fc60000000000 */
[-C--:B--2---:R-:W-:Y:S01]  /*1ff0*/  HMMA.16816.F32 R108, R108, R106.reuse, R124 ;  /* 0x0000006a6c6c723c */ /* 0x084fe2000000187c */
[----:B------:R-:W0:Y:S05]  /*2000*/  LDSM.16.MT88.4 R124, [R22+UR6+0x800] ;  /* 0x00080006167c783b */ /* 0x000e2a0008004200 */
[----:B---3--:R-:W-:Y:S01]  /*2010*/  HMMA.16816.F32 R104, R112, R106, R116 ;  /* 0x0000006a7068723c */ /* 0x008fe20000001874 */
[----:B------:R-:W1:Y:S04]  /*2020*/  LDSM.16.MT88.4 R112, [R30+UR6+0xc00] ;  /* 0x000c00061e70783b */ /* 0x000e680008004200 */
[----:B------:R-:W-:-:S13]  /*2030*/  LDSM.16.MT88.4 R116, [R30+UR6+0x1000] ;  /* 0x001000061e74783b */ /* 0x000fda0008004200 */
[-C--:B----4-:R-:W-:Y:S01]  /*2040*/  HMMA.16816.F32 R120, R120, R68.reuse, R108 ;  /* 0x000000447878723c */ /* 0x090fe2000000186c */
[----:B------:R-:W2:Y:S05]  /*2050*/  LDSM.16.MT88.4 R108, [R22+UR6+0xc00] ;  /* 0x000c0006166c783b */ /* 0x000eaa0008004200 */
[----:B0-----:R-:W-:Y:S01]  /*2060*/  HMMA.16816.F32 R124, R124, R68, R104 ;  /* 0x000000447c7c723c */ /* 0x001fe20000001868 */
[----:B------:R-:W0:-:S15]  /*2070*/  LDSM.16.M88.4 R104, [R19+UR6+0x4080] ;  /* 0x004080061368783b */ /* 0x000e1e0008000200 */
[----:B------:R-:W-:-:S02]  /*2080*/  NOP ;  /* 0x0000000000007918 */ /* 0x000fc40000000000 */
[-C--:B-1----:R-:W-:Y:S01]  /*2090*/  HMMA.16816.F32 R112, R112, R70.reuse, R120 ;  /* 0x000000467070723c */ /* 0x082fe20000001878 */
[----:B------:R-:W1:Y:S05]  /*20a0*/  LDSM.16.MT88.4 R120, [R22+UR6+0x1000] ;  /* 0x001000061678783b */ /* 0x000e6a0008004200 */
[----:B--2---:R-:W-:Y:S01]  /*20b0*/  HMMA.16816.F32 R68, R108, R70, R124 ;  /* 0x000000466c44723c */ /* 0x004fe2000000187c */
[----:B------:R-:W2:Y:S04]  /*20c0*/  LDSM.16.MT88.4 R108, [R30+UR6+0x1400] ;  /* 0x001400061e6c783b */ /* 0x000ea80008004200 */
[----:B------:R-:W-:-:S13]  /*20d0*/  LDSM.16.MT88.4 R124, [R30+UR6+0x1800] ;  /* 0x001800061e7c783b */ /* 0x000fda0008004200 */
[-C--:B0-----:R-:W-:Y:S01]  /*20e0*/  HMMA.16816.F32 R116, R116, R104.reuse, R112 ;  /* 0x000000687474723c */ /* 0x081fe20000001870 */
[----:B------:R-:W0:Y:S05]  /*20f0*/  LDSM.16.MT88.4 R112, [R22+UR6+0x1400] ;  /* 0x001400061670783b */ /* 0x000e2a0008004200 */
[----:B-1----:R-:W-:Y:S01]  /*2100*/  HMMA.16816.F32 R120, R120, R104, R68 ;  /* 0x000000687878723c */ /* 0x002fe20000001844 */
[----:B------:R-:W1:-:S15]  /*2110*/  LDSM.16.M88.4 R68, [R24+UR6+0x4080] ;  /* 0x004080061844783b */ /* 0x000e5e0008000200 */
[----:B------:R-:W-:-:S02]  /*2120*/  NOP ;  /* 0x0000000000007918 */ /* 0x000fc40000000000 */
[-C--:B--2---:R-:W-:Y:S01]  /*2130*/  HMMA.16816.F32 R108, R108, R106.reuse, R116 ;  /* 0x0000006a6c6c723c */ /* 0x084fe20000001874 */
[----:B------:R-:W2:Y:S05]  /*2140*/  LDSM.16.MT88.4 R116, [R22+UR6+0x1800] ;  /* 0x001800061674783b */ /* 0x000eaa0008004200 */
[----:B0-----:R-:W-:Y:S01]  /*2150*/  HMMA.16816.F32 R104, R112, R106, R120 ;  /* 0x0000006a7068723c */ /* 0x001fe20000001878 */
[----:B------:R-:W0:Y:S04]  /*2160*/  LDSM.16.MT88.4 R120, [R30+UR6+0x1c00] ;  /* 0x001c00061e78783b */ /* 0x000e280008004200 */
[----:B------:R-:W3:-:S13]  /*2170*/  LDSM.16.MT88.4 R112, [R22+UR6+0x1c00] ;  /* 0x001c00061670783b */ /* 0x000eda0008004200 */
[-C--:B-1----:R-:W-:Y:S01]  /*2180*/  HMMA.16816.F32 R124, R124, R68.reuse, R108 ;  /* 0x000000447c7c723c */ /* 0x082fe2000000186c */
[----:B------:R-:W-:Y:S05]  /*2190*/  LDSM.16.MT88.4 R108, [R30+UR6+0x2000] ;  /* 0x002000061e6c783b */ /* 0x000fea0008004200 */
[----:B--2---:R-:W-:Y:S01]  /*21a0*/  HMMA.16816.F32 R116, R116, R68, R104 ;  /* 0x000000447474723c */ /* 0x004fe20000001868 */
[----:B------:R-:W1:-:S15]  /*21b0*/  LDSM.16.M88.4 R104, [R19+UR6+0x4100] ;  /* 0x004100061368783b */ /* 0x000e5e0008000200 */
[----:B------:R-:W-:-:S02]  /*21c0*/  NOP ;  /* 0x0000000000007918 */ /* 0x000fc40000000000 */
[-C--:B0-----:R-:W-:Y:S01]  /*21d0*/  HMMA.16816.F32 R124, R120, R70.reuse, R124 ;  /* 0x00000046787c723c */ /* 0x081fe2000000187c */
[----:B------:R-:W0:Y:S05]  /*21e0*/  LDSM.16.MT88.4 R120, [R22+UR6+0x2000] ;  /* 0x002000061678783b */ /* 0x000e2a0008004200 */
[----:B---3--:R-:W-:Y:S01]  /*21f0*/  HMMA.16816.F32 R112, R112, R70, R116 ;  /* 0x000000467070723c */ /* 0x008fe20000001874 */
[----:B------:R-:W2:Y:S04]  /*2200*/  LDSM.16.MT88.4 R68, [R30+UR6+0x2400] ;  /* 0x002400061e44783b */ /* 0x000ea80008004200 */
[----:B------:R-:W3:-:S13]  /*2210*/  LDSM.16.MT88.4 R116, [R22+UR6+0x2400] ;  /* 0x002400061674783b */ /* 0x000eda0008004200 */
[-C--:B-1----:R-:W-:Y:S01]  /*2220*/  HMMA.16816.F32 R108, R108, R104.reuse, R124 ;  /* 0x000000686c6c723c */ /* 0x082fe2000000187c */
[----:B------:R-:W-:Y:S05]  /*2230*/  LDSM.16.M88.4 R124, [R24+UR6+0x4100] ;  /* 0x00410006187c783b */ /* 0x000fea0008000200 */
[----:B0-----:R-:W-:Y:S01]  /*2240*/  HMMA.16816.F32 R112, R120, R104, R112 ;  /* 0x000000687870723c */ /* 0x001fe20000001870 */
[----:B------:R-:W0:-:S15]  /*2250*/  LDSM.16.MT88.4 R120, [R30+UR6+0x2800] ;  /* 0x002800061e78783b */ /* 0x000e1e0008004200 */
[----:B------:R-:W-:-:S02]  /*2260*/  NOP ;  /* 0x0000000000007918 */ /* 0x000fc40000000000 */
[-C--:B--2---:R-:W-:Y:S01]  /*2270*/  HMMA.16816.F32 R68, R68, R106.reuse, R108 ;  /* 0x0000006a4444723c */ /* 0x084fe2000000186c */
[----:B------:R-:W1:Y:S05]  /*2280*/  LDSM.16.MT88.4 R108, [R22+UR6+0x2800] ;  /* 0x00280006166c783b */ /* 0x000e6a0008004200 */
[----:B---3--:R-:W-:Y:S01]  /*2290*/  HMMA.16816.F32 R112, R116, R106, R112 ;  /* 0x0000006a7470723c */ /* 0x008fe20000001870 */
[----:B------:R-:W2:-:S15]  /*22a0*/  LDSM.16.MT88.4 R104, [R30+UR6+0x2c00] ;  /* 0x002c00061e68783b */ /* 0x000e9e0008004200 */
[----:B------:R-:W-:-:S02]  /*22b0*/  NOP ;  /* 0x0000000000007918 */ /* 0x000fc40000000000 */
[-C--:B0-----:R-:W-:Y:S01]  /*22c0*/  HMMA.16816.F32 R120, R120, R124.reuse, R68 ;  /* 0x0000007c7878723c */ /* 0x081fe20000001844 */
[----:B------:R-:W0:Y:S05]  /*22d0*/  LDSM.16.MT88.4 R68, [R22+UR6+0x2c00] ;  /* 0x002c00061644783b */ /* 0x000e2a0008004200 */
[----:B-1----:R-:W-:Y:S01]  /*22e0*/  HMMA.16816.F32 R116, R108, R124, R112 ;  /* 0x0000007c6c74723c */ /* 0x002fe20000001870 */
[----:B------:R-:W-:Y:S04]  /*22f0*/  LDSM.16.MT88.4 R108, [R30+UR6+0x3000] ;  /* 0x003000061e6c783b */ /* 0x000fe80008004200 */
[----:B------:R-:W1:-:S13]  /*2300*/  LDSM.16.M88.4 R112, [R19+UR6+0x4180] ;  /* 0x004180061370783b */ /* 0x000e5a0008000200 */
[-C--:B--2---:R-:W-:Y:S01]  /*2310*/  HMMA.16816.F32 R120, R104, R126.reuse, R120 ;  /* 0x0000007e6878723c */ /* 0x084fe20000001878 */
[----:B------:R-:W2:Y:S05]  /*2320*/  LDSM.16.MT88.4 R104, [R22+UR6+0x3000] ;  /* 0x003000061668783b */ /* 0x000eaa0008004200 */
[----:B0-----:R-:W-:Y:S01]  /*2330*/  HMMA.16816.F32 R116, R68, R126, R116 ;  /* 0x0000007e4474723c */ /* 0x001fe20000001874 */
[----:B------:R-:W0:Y:S04]  /*2340*/  LDSM.16.MT88.4 R68, [R30+UR6+0x3400] ;  /* 0x003400061e44783b */ /* 0x000e280008004200 */
[----:B------:R-:W-:-:S13]  /*2350*/  LDSM.16.MT88.4 R124, [R30+UR6+0x3800] ;  /* 0x003800061e7c783b */ /* 0x000fda0008004200 */
[-C--:B-1----:R-:W-:Y:S01]  /*2360*/  HMMA.16816.F32 R120, R108, R112.reuse, R120 ;  /* 0x000000706c78723c */ /* 0x082fe20000001878 */
[----:B------:R-:W1:Y:S05]  /*2370*/  LDSM.16.MT88.4 R108, [R22+UR6+0x3400] ;  /* 0x00340006166c783b */ /* 0x000e6a0008004200 */
[----:B--2---:R-:W-:Y:S01]  /*2380*/  HMMA.16816.F32 R104, R104, R112, R116 ;  /* 0x000000706868723c */ /* 0x004fe20000001874 */
[----:B------:R-:W2:-:S15]  /*2390*/  LDSM.16.M88.4 R116, [R24+UR6+0x4180] ;  /* 0x004180061874783b */ /* 0x000e9e0008000200 */
[----:B------:R-:W-:-:S02]  /*23a0*/  NOP ;  /* 0x0000000000007918 */ /* 0x000fc40000000000 */
[-C--:B0-----:R-:W-:Y:S01]  /*23b0*/  HMMA.16816.F32 R68, R68, R114.reuse, R120 ;  /* 0x000000724444723c */ /* 0x081fe20000001878 */
[----:B------:R-:W0:Y:S05]  /*23c0*/  LDSM.16.MT88.4 R120, [R22+UR6+0x3800] ;  /* 0x003800061678783b */ /* 0x000e2a0008004200 */
[----:B-1----:R-:W-:Y:S01]  /*23d0*/  HMMA.16816.F32 R104, R108, R114, R104 ;  /* 0x000000726c68723c */ /* 0x002fe20000001868 */
[----:B------:R-:W1:Y:S04]  /*23e0*/  LDSM.16.MT88.4 R108, [R30+UR6+0x3c00] ;  /* 0x003c00061e6c783b */ /* 0x000e680008004200 */
[----:B------:R-:W3:-:S13]  /*23f0*/  LDSM.16.MT88.4 R112, [R22+UR6+0x3c00] ;  /* 0x003c00061670783b */ /* 0x000eda0008004200 */
[----:B--2---:R-:W-:Y:S01]  /*2400*/  HMMA.16816.F32 R68, R124, R116, R68 ;  /* 0x000000747c44723c */ /* 0x004fe20000001844 */
[----:B------:R-:W-:-:S05]  /*2410*/  LOP3.LUT R31, R0, 0x3, RZ, 0xc0, !PT ;  /* 0x00000003001f7812 */ /* 0x000fca00078ec0ff */
[----:B0-----:R-:W-:Y:S01]  /*2420*/  HMMA.16816.F32 R104, R120, R116, R104 ;  /* 0x000000747868723c */ /* 0x001fe20000001868 */
[----:B------:R-:W-:-:S15]  /*2430*/  IMAD.SHL.U32 R31, R31, 0x2, RZ ;  /* 0x000000021f1f7824 */ /* 0x000fde00078e00ff */
[----:B------:R-:W-:-:S02]  /*2440*/  NOP ;  /* 0x0000000000007918 */ /* 0x000fc40000000000 */
[----:B-1----:R-:W-:Y:S07]  /*2450*/  HMMA.16816.F32 R68, R108, R118, R68 ;  /* 0x000000766c44723c */ /* 0x002fee0000001844 */
[----:B------:R-:W-:-:S04]  /*2460*/  LOP3.LUT R108, R0, 0x20, RZ, 0xc0, !PT ;  /* 0x00000020006c7812 */ /* 0x000fc800078ec0ff */
[----:B------:R-:W-:Y:S01]  /*2470*/  LEA.HI R31, R108, R31, RZ, 0x1e ;  /* 0x0000001f6c1f7211 */ /* 0x000fe200078ff0ff */
[----:B---3--:R-:W-:Y:S03]  /*2480*/  HMMA.16816.F32 R104, R112, R118, R104 ;  /* 0x000000767068723c */ /* 0x008fe60000001868 */
[----:B------:R-:W-:-:S04]  /*2490*/  IADD3 R31, P1, R31, UR4, RZ ;  /* 0x000000041f1f7c10 */ /* 0x000fc8000ff3e0ff */
[CC--:B------:R-:W-:Y:S01]  /*24a0*/  ISETP.GT.U32.AND P2, PT, R31.reuse, R15.reuse, PT ;  /* 0x0000000f1f00720c */ /* 0x0c0fe20003f44070 */
[----:B------:R-:W-:Y:S01]  /*24b0*/  IMAD.X R30, RZ, RZ, UR5, P1 ;  /* 0x00000005ff1e7e24 */ /* 0x000fe200088e06ff */
[----:B------:R-:W-:-:S03]  /*24c0*/  ISETP.GE.U32.AND P1, PT, R31, R15, PT ;  /* 0x0000000f1f00720c */ /* 0x000fc60003f26070 */
[----:B------:R-:W-:Y:S01]  /*24d0*/  FMUL R68, R68, UR9 ;  /* 0x0000000944447c20 */ /* 0x000fe20008400000 */
[----:B------:R-:W-:Y:S01]  /*24e0*/  FMUL R69, R69, UR9 ;  /* 0x0000000945457c20 */ /* 0x000fe20008400000 */
[C---:B------:R-:W-:Y:S02]  /*24f0*/  ISETP.GT.U32.AND.EX P2, PT, R30.reuse, RZ, PT, P2 ;  /* 0x000000ff1e00720c */ /* 0x040fe40003f44120 */
[----:B------:R-:W-:Y:S02]  /*2500*/  ISETP.GE.U32.AND.EX P1, PT, R30, RZ, PT, P1 ;  /* 0x000000ff1e00720c */ /* 0x000fe40003f26110 */
[----:B------:R-:W-:Y:S02]  /*2510*/  FSEL R110, R68, -INF , !P2 ;  /* 0xff800000446e7808 */ /* 0x000fe40005000000 */
[----:B------:R-:W-:Y:S02]  /*2520*/  FSEL R111, R69, -INF , !P1 ;  /* 0xff800000456f7808 */ /* 0x000fe40004800000 */
[----:B------:R-:W-:-:S02]  /*2530*/  ISETP.GT.U32.AND P3, PT, R31, R18, PT ;  /* 0x000000121f00720c */ /* 0x000fc40003f64070 */
[C---:B------:R-:W-:Y:S02]  /*2540*/  ISETP.GE.U32.AND P2, PT, R31.reuse, R18, PT ;  /* 0x000000121f00720c */ /* 0x040fe40003f46070 */
[----:B------:R-:W-:Y:S01]  /*2550*/  ISETP.GT.U32.AND P1, PT, R31, R17, PT ;  /* 0x000000111f00720c */ /* 0x000fe20003f24070 */
[----:B------:R-:W-:Y:S01]  /*2560*/  FMUL R70, R70, UR9 ;  /* 0x0000000946467c20 */ /* 0x000fe20008400000 */
[----:B------:R-:W-:Y:S01]  /*2570*/  FMUL R71, R71, UR9 ;  /* 0x0000000947477c20 */ /* 0x000fe20008400000 */
[----:B------:R-:W-:Y:S01]  /*2580*/  FMUL R104, R104, UR9 ;  /* 0x0000000968687c20 */ /* 0x000fe20008400000 */
[C---:B------:R-:W-:Y:S02]  /*2590*/  ISETP.GT.U32.AND.EX P3, PT, R30.reuse, RZ, PT, P3 ;  /* 0x000000ff1e00720c */ /* 0x040fe40003f64130 */
[C---:B------:R-:W-:Y:S02]  /*25a0*/  ISETP.GE.U32.AND.EX P2, PT, R30.reuse, RZ, PT, P2 ;  /* 0x000000ff1e00720c */ /* 0x040fe40003f46120 */
[----:B------:R-:W-:-:S02]  /*25b0*/  ISETP.GT.U32.AND.EX P1, PT, R30, RZ, PT, P1 ;  /* 0x000000ff1e00720c */ /* 0x000fc40003f24110 */
[----:B------:R-:W-:Y:S02]  /*25c0*/  FSEL R113, R70, -INF , !P3 ;  /* 0xff80000046717808 */ /* 0x000fe40005800000 */
[----:B------:R-:W-:Y:S02]  /*25d0*/  FSEL R112, R71, -INF , !P2 ;  /* 0xff80000047707808 */ /* 0x000fe40005000000 */
[----:B------:R-:W-:Y:S02]  /*25e0*/  FSEL R115, R104, -INF , !P1 ;  /* 0xff80000068737808 */ /* 0x000fe40004800000 */
[C---:B------:R-:W-:Y:S02]  /*25f0*/  ISETP.GE.U32.AND P3, PT, R31.reuse, R17, PT ;  /* 0x000000111f00720c */ /* 0x040fe40003f66070 */
[CC--:B------:R-:W-:Y:S02]  /*2600*/  ISETP.GT.U32.AND P2, PT, R31.reuse, R16.reuse, PT ;  /* 0x000000101f00720c */ /* 0x0c0fe40003f44070 */
[----:B------:R-:W-:-:S02]  /*2610*/  ISETP.GE.U32.AND P1, PT, R31, R16, PT ;  /* 0x000000101f00720c */ /* 0x000fc40003f26070 */
[C---:B------:R-:W-:Y:S02]  /*2620*/  ISETP.GE.U32.AND.EX P3, PT, R30.reuse, RZ, PT, P3 ;  /* 0x000000ff1e00720c */ /* 0x040fe40003f66130 */
[C---:B------:R-:W-:Y:S01]  /*2630*/  ISETP.GT.U32.AND.EX P2, PT, R30.reuse, RZ, PT, P2 ;  /* 0x000000ff1e00720c */ /* 0x040fe20003f44120 */
[----:B------:R-:W-:Y:S01]  /*2640*/  BAR.SYNC.DEFER_BLOCKING 0x0 ;  /* 0x0000000000007b1d */ /* 0x000fe20000010000 */
[----:B------:R-:W-:Y:S01]  /*2650*/  ISETP.GE.U32.AND.EX P1, PT, R30, RZ, PT, P1 ;  /* 0x000000ff1e00720c */ /* 0x000fe20003f26110 */
[----:B------:R-:W-:Y:S01]  /*2660*/  FMUL R105, R105, UR9 ;  /* 0x0000000969697c20 */ /* 0x000fe20008400000 */
[----:B------:R-:W-:Y:S01]  /*2670*/  FMNMX R30, R110, R111, !PT ;  /* 0x0000006f6e1e7209 */ /* 0x000fe20007800000 */
[----:B------:R-:W-:Y:S01]  /*2680*/  FMUL R106, R106, UR9 ;  /* 0x000000096a6a7c20 */ /* 0x000fe20008400000 */
[----:B------:R-:W-:Y:S01]  /*2690*/  FMUL R107, R107, UR9 ;  /* 0x000000096b6b7c20 */ /* 0x000fe20008400000 */
[----:B------:R-:W-:Y:S02]  /*26a0*/  FMNMX R31, R113, R112, !PT ;  /* 0x00000070711f7209 */ /* 0x000fe40007800000 */
[----:B------:R-:W0:Y:S01]  /*26b0*/  SHFL.BFLY PT, R71, R30, 0x2, 0x1f ;  /* 0x0c401f001e477f89 */ /* 0x000e2200000e0000 */
[----:B------:R-:W-:-:S02]  /*26c0*/  FSEL R114, R105, -INF , !P3 ;  /* 0xff80000069727808 */ /* 0x000fc40005800000 */
[----:B------:R-:W-:Y:S02]  /*26d0*/  FSEL R117, R106, -INF , !P2 ;  /* 0xff8000006a757808 */ /* 0x000fe40005000000 */
[----:B------:R-:W-:Y:S01]  /*26e0*/  FSEL R119, R107, -INF , !P1 ;  /* 0xff8000006b777808 */ /* 0x000fe20004800000 */
[----:B------:R-:W1:Y:S01]  /*26f0*/  SHFL.BFLY PT, R70, R31, 0x2, 0x1f ;  /* 0x0c401f001f467f89 */ /* 0x000e6200000e0000 */
[----:B------:R-:W-:Y:S02]  /*2700*/  FMNMX R68, R115, R114, !PT ;  /* 0x0000007273447209 */ /* 0x000fe40007800000 */
[----:B------:R-:W-:-:S03]  /*2710*/  FMNMX R69, R117, R119, !PT ;  /* 0x0000007775457209 */ /* 0x000fc60007800000 */
[----:B------:R-:W2:Y:S04]  /*2720*/  SHFL.BFLY PT, R105, R68, 0x2, 0x1f ;  /* 0x0c401f0044697f89 */ /* 0x000ea800000e0000 */
[----:B------:R-:W3:Y:S01]  /*2730*/  SHFL.BFLY PT, R108, R69, 0x2, 0x1f ;  /* 0x0c401f00456c7f89 */ /* 0x000ee200000e0000 */
[----:B0-----:R-:W-:Y:S02]  /*2740*/  FMNMX R71, R30, R71, !PT ;  /* 0x000000471e477209 */ /* 0x001fe40007800000 */
[----:B-1----:R-:W-:-:S03]  /*2750*/  FMNMX R104, R31, R70, !PT ;  /* 0x000000461f687209 */ /* 0x002fc60007800000 */
[----:B------:R-:W0:Y:S01]  /*2760*/  SHFL.BFLY PT, R70, R71, 0x1, 0x1f ;  /* 0x0c201f0047467f89 */ /* 0x000e2200000e0000 */
[----:B--2---:R-:W-:Y:S02]  /*2770*/  FMNMX R106, R68, R105, !PT ;  /* 0x00000069446a7209 */ /* 0x004fe40007800000 */
[----:B---3--:R-:W-:Y:S01]  /*2780*/  FMNMX R108, R69, R108, !PT ;  /* 0x0000006c456c7209 */ /* 0x008fe20007800000 */
[----:B------:R-:W1:Y:S04]  /*2790*/  SHFL.BFLY PT, R105, R104, 0x1, 0x1f ;  /* 0x0c201f0068697f89 */ /* 0x000e6800000e0000 */
[----:B------:R-:W2:Y:S04]  /*27a0*/  SHFL.BFLY PT, R107, R106, 0x1, 0x1f ;  /* 0x0c201f006a6b7f89 */ /* 0x000ea800000e0000 */
[----:B------:R-:W3:Y:S01]  /*27b0*/  SHFL.BFLY PT, R109, R108, 0x1, 0x1f ;  /* 0x0c201f006c6d7f89 */ /* 0x000ee200000e0000 */
[----:B------:R-:W-:-:S02]  /*27c0*/  LOP3.LUT R69, R0, 0x1c, RZ, 0xc0, !PT ;  /* 0x0000001c00457812 */ /* 0x000fc400078ec0ff */
[----:B------:R-:W-:Y:S02]  /*27d0*/  SHF.R.U32.HI R30, RZ, 0x3, R0 ;  /* 0x00000003ff1e7819 */ /* 0x000fe40000011600 */
[----:B------:R-:W-:Y:S02]  /*27e0*/  LEA.HI R68, R69, 0x8, RZ, 0x1e ;  /* 0x0000000845447811 */ /* 0x000fe400078ff0ff */
[----:B0-----:R-:W-:Y:S02]  /*27f0*/  FMNMX R31, R71, R70, !PT ;  /* 0x00000046471f7209 */ /* 0x001fe40007800000 */
[C---:B------:R-:W-:Y:S02]  /*2800*/  LEA.HI R70, R69.reuse, 0x10, RZ, 0x1e ;  /* 0x0000001045467811 */ /* 0x040fe400078ff0ff */
[----:B------:R-:W-:Y:S02]  /*2810*/  LEA.HI R71, R69, 0x18, RZ, 0x1e ;  /* 0x0000001845477811 */ /* 0x000fe400078ff0ff */
[----:B------:R-:W-:-:S02]  /*2820*/  LOP3.LUT R30, R30, 0x4, RZ, 0xc0, !PT ;  /* 0x000000041e1e7812 */ /* 0x000fc400078ec0ff */
[----:B------:R-:W-:Y:S02]  /*2830*/  LEA R69, R69, UR6, 0x1 ;  /* 0x0000000645457c11 */ /* 0x000fe4000f8e08ff */
[----:B------:R-:W-:Y:S02]  /*2840*/  LEA R68, R68, UR6, 0x3 ;  /* 0x0000000644447c11 */ /* 0x000fe4000f8e18ff */
[----:B------:R-:W-:Y:S02]  /*2850*/  LEA R70, R70, UR6, 0x3 ;  /* 0x0000000646467c11 */ /* 0x000fe4000f8e18ff */
[----:B------:R-:W-:Y:S01]  /*2860*/  LEA R71, R71, UR6, 0x3 ;  /* 0x0000000647477c11 */ /* 0x000fe2000f8e18ff */
[C---:B------:R-:W-:Y:S01]  /*2870*/  IMAD.IADD R122, R30.reuse, 0x1, R68 ;  /* 0x000000011e7a7824 */ /* 0x040fe200078e0244 */
[----:B------:R-:W-:Y:S01]  /*2880*/  IADD3 R120, R69, R30, RZ ;  /* 0x0000001e45787210 */ /* 0x000fe20007ffe0ff */
[----:B------:R-:W-:Y:S01]  /*2890*/  IMAD.IADD R121, R30, 0x1, R70 ;  /* 0x000000011e797824 */ /* 0x000fe200078e0246 */
[----:B-1----:R-:W-:Y:S01]  /*28a0*/  FMNMX R105, R104, R105, !PT ;  /* 0x0000006968697209 */ /* 0x002fe20007800000 */
[----:B------:R-:W-:Y:S01]  /*28b0*/  IMAD.IADD R123, R30, 0x1, R71 ;  /* 0x000000011e7b7824 */ /* 0x000fe200078e0247 */
[----:B--2---:R-:W-:-:S02]  /*28c0*/  FMNMX R107, R106, R107, !PT ;  /* 0x0000006b6a6b7209 */ /* 0x004fc40007800000 */
[----:B---3--:R-:W-:Y:S01]  /*28d0*/  FMNMX R109, R108, R109, !PT ;  /* 0x0000006d6c6d7209 */ /* 0x008fe20007800000 */
[----:B------:R-:W-:Y:S04]  /*28e0*/  @P6 STS [R120+0x4000], R31 ;  /* 0x0040001f78006388 */ /* 0x000fe80000000800 */
[----:B------:R-:W-:Y:S04]  /*28f0*/  @P6 STS [R122+0x4000], R105 ;  /* 0x004000697a006388 */ /* 0x000fe80000000800 */
[----:B------:R-:W-:Y:S04]  /*2900*/  @P6 STS [R121+0x4000], R107 ;  /* 0x0040006b79006388 */ /* 0x000fe80000000800 */
[----:B------:R-:W-:Y:S01]  /*2910*/  @P6 STS [R123+0x4000], R109 ;  /* 0x0040006d7b006388 */ /* 0x000fe20000000800 */
[----:B------:R-:W-:Y:S01]  /*2920*/  LEA R125, R3, UR6, 0x2 ;  /* 0x00000006037d7c11 */ /* 0x000fe2000f8e10ff */
[----:B------:R-:W-:Y:S06]  /*2930*/  BAR.SYNC.DEFER_BLOCKING 0x0 ;  /* 0x0000000000007b1d */ /* 0x000fec0000010000 */
[----:B------:R-:W0:Y:S04]  /*2940*/  @!P5 LDS R25, [R125+0x4000] ;  /* 0x004000007d19d984 */ /* 0x000e280000000800 */
[----:B0-----:R-:W0:Y:S02]  /*2950*/  SHFL.BFLY PT, R30, R25, 0x1, 0x1f ;  /* 0x0c201f00191e7f89 */ /* 0x001e2400000e0000 */
[----:B0-----:R-:W-:-:S05]  /*2960*/  FMNMX R104, R25, R30, !PT ;  /* 0x0000001e19687209 */ /* 0x001fca0007800000 */
[----:B------:R-:W-:Y:S01]  /*2970*/  @P0 STS [R125+0x4000], R104 ;  /* 0x004000687d000388 */ /* 0x000fe20000000800 */
[----:B------:R-:W-:Y:S06]  /*2980*/  BAR.SYNC.DEFER_BLOCKING 0x0 ;  /* 0x0000000000007b1d */ /* 0x000fec0000010000 */
[----:B------:R-:W0:Y:S04]  /*2990*/  LDS R30, [R68+0x4000] ;  /* 0x00400000441e7984 */ /* 0x000e280000000800 */
[----:B------:R-:W1:Y:S04]  /*29a0*/  LDS R31, [R69+0x4000] ;  /* 0x00400000451f7984 */ /* 0x000e680000000800 */
[----:B------:R-:W2:Y:S04]  /*29b0*/  LDS R118, [R70+0x4000] ;  /* 0x0040000046767984 */ /* 0x000ea80000000800 */
[----:B------:R-:W3:Y:S01]  /*29c0*/  LDS R116, [R71+0x4000] ;  /* 0x0040000047747984 */ /* 0x000ee20000000800 */
[----:B0-----:R-:W-:-:S02]  /*29d0*/  FMNMX R30, R30, R9, !PT ;  /* 0x000000091e1e7209 */ /* 0x001fc40007800000 */
[----:B-1----:R-:W-:-:S03]  /*29e0*/  FMNMX R31, R31, R6, !PT ;  /* 0x000000061f1f7209 */ /* 0x002fc60007800000 */
[----:B------:R-:W-:Y:S01]  /*29f0*/  FADD R104, R113, -R30 ;  /* 0x8000001e71687221 */ /* 0x000fe20000000000 */
[----:B--2---:R-:W-:-:S03]  /*2a00*/  FMNMX R118, R118, R27, !PT ;  /* 0x0000001b76767209 */ /* 0x004fc60007800000 */
[----:B------:R-:W-:Y:S01]  /*2a10*/  FMUL R107, R104, 1.4426950216293334961 ;  /* 0x3fb8aa3b686b7820 */ /* 0x000fe20000400000 */
[----:B------:R-:W-:Y:S01]  /*2a20*/  FADD R105, R110, -R31 ;  /* 0x8000001f6e697221 */ /* 0x000fe20000000000 */
[----:B------:R-:W-:-:S03]  /*2a30*/  FADD R104, R112, -R30 ;  /* 0x8000001e70687221 */ /* 0x000fc60000000000 */
[----:B------:R-:W-:Y:S01]  /*2a40*/  FMUL R106, R105, 1.4426950216293334961 ;  /* 0x3fb8aa3b696a7820 */ /* 0x000fe20000400000 */
[----:B------:R-:W-:Y:S01]  /*2a50*/  FMUL R108, R104, 1.4426950216293334961 ;  /* 0x3fb8aa3b686c7820 */ /* 0x000fe20000400000 */
[----:B------:R-:W-:Y:S01]  /*2a60*/  FADD R105, R111, -R31 ;  /* 0x8000001f6f697221 */ /* 0x000fe20000000000 */
[--C-:B------:R-:W-:Y:S01]  /*2a70*/  FADD R104, R115, -R118.reuse ;  /* 0x8000007673687221 */ /* 0x100fe20000000000 */
[----:B------:R0:W-:Y:S01]  /*2a80*/  MUFU.EX2 R164, R106 ;  /* 0x0000006a00a47308 */ /* 0x0001e20000000800 */
[----:B---3--:R-:W-:Y:S01]  /*2a90*/  FMNMX R116, R116, R7, !PT ;  /* 0x0000000774747209 */ /* 0x008fe20007800000 */
[----:B------:R-:W-:Y:S01]  /*2aa0*/  FMUL R105, R105, 1.4426950216293334961 ;  /* 0x3fb8aa3b69697820 */ /* 0x000fe20000400000 */
[----:B0-----:R-:W-:Y:S01]  /*2ab0*/  FMUL R106, R104, 1.4426950216293334961 ;  /* 0x3fb8aa3b686a7820 */ /* 0x001fe20000400000 */
[----:B------:R-:W-:-:S04]  /*2ac0*/  FADD R104, R114, -R118 ;  /* 0x8000007672687221 */ /* 0x000fc80000000000 */
[----:B------:R0:W1:Y:S02]  /*2ad0*/  MUFU.EX2 R165, R105 ;  /* 0x0000006900a57308 */ /* 0x0000640000000800 */
[----:B0-----:R-:W-:Y:S01]  /*2ae0*/  FMUL R105, R104, 1.4426950216293334961 ;  /* 0x3fb8aa3b68697820 */ /* 0x001fe20000400000 */
[----:B------:R-:W-:-:S05]  /*2af0*/  FADD R104, R117, -R116 ;  /* 0x8000007475687221 */ /* 0x000fca0000000000 */
[----:B------:R0:W-:Y:S02]  /*2b00*/  MUFU.EX2 R166, R107 ;  /* 0x0000006b00a67308 */ /* 0x0001e40000000800 */
[----:B0-----:R-:W-:Y:S01]  /*2b10*/  FMUL R107, R104, 1.4426950216293334961 ;  /* 0x3fb8aa3b686b7820 */ /* 0x001fe20000400000 */
[----:B------:R-:W-:-:S05]  /*2b20*/  FADD R104, R119, -R116 ;  /* 0x8000007477687221 */ /* 0x000fca0000000000 */
[----:B------:R1:W0:Y:S01]  /*2b30*/  MUFU.EX2 R167, R108 ;  /* 0x0000006c00a77308 */ /* 0x0002220000000800 */
[----:B------:R-:W-:-:S07]  /*2b40*/  FMUL R104, R104, 1.4426950216293334961 ;  /* 0x3fb8aa3b68687820 */ /* 0x000fce0000400000 */
[----:B------:R-:W-:Y:S08]  /*2b50*/  MUFU.EX2 R168, R106 ;  /* 0x0000006a00a87308 */ /* 0x000ff00000000800 */
[----:B------:R-:W2:Y:S08]  /*2b60*/  MUFU.EX2 R169, R105 ;  /* 0x0000006900a97308 */ /* 0x000eb00000000800 */
[----:B------:R-:W-:Y:S08]  /*2b70*/  MUFU.EX2 R170, R107 ;  /* 0x0000006b00aa7308 */ /* 0x000ff00000000800 */
[----:B------:R-:W3:Y:S01]  /*2b80*/  MUFU.EX2 R171, R104 ;  /* 0x0000006800ab7308 */ /* 0x000ee20000000800 */
[----:B-1----:R-:W-:Y:S01]  /*2b90*/  FADD R108, R164, R165 ;  /* 0x000000a5a46c7221 */ /* 0x002fe20000000000 */
[----:B0-----:R-:W-:Y:S01]  /*2ba0*/  FADD R109, R166, R167 ;  /* 0x000000a7a66d7221 */ /* 0x001fe20000000000 */
[----:B--2---:R-:W-:-:S03]  /*2bb0*/  FADD R106, R168, R169 ;  /* 0x000000a9a86a7221 */ /* 0x004fc60000000000 */
[----:B------:R-:W0:Y:S04]  /*2bc0*/  SHFL.BFLY PT, R111, R108, 0x2, 0x1f ;  /* 0x0c401f006c6f7f89 */ /* 0x000e2800000e0000 */
[----:B------:R-:W1:Y:S01]  /*2bd0*/  SHFL.BFLY PT, R112, R109, 0x2, 0x1f ;  /* 0x0c401f006d707f89 */ /* 0x000e6200000e0000 */
[----:B---3--:R-:W-:-:S03]  /*2be0*/  FADD R110, R170, R171 ;  /* 0x000000abaa6e7221 */ /* 0x008fc60000000000 */
[----:B------:R-:W2:Y:S04]  /*2bf0*/  SHFL.BFLY PT, R105, R106, 0x2, 0x1f ;  /* 0x0c401f006a697f89 */ /* 0x000ea800000e0000 */
[----:B------:R-:W3:Y:S01]  /*2c00*/  SHFL.BFLY PT, R113, R110, 0x2, 0x1f ;  /* 0x0c401f006e717f89 */ /* 0x000ee200000e0000 */
[----:B0-----:R-:W-:Y:S01]  /*2c10*/  FADD R111, R108, R111 ;  /* 0x0000006f6c6f7221 */ /* 0x001fe20000000000 */
[----:B-1----:R-:W-:-:S04]  /*2c20*/  FADD R112, R109, R112 ;  /* 0x000000706d707221 */ /* 0x002fc80000000000 */
[----:B------:R-:W0:Y:S01]  /*2c30*/  SHFL.BFLY PT, R104, R111, 0x1, 0x1f ;  /* 0x0c201f006f687f89 */ /* 0x000e2200000e0000 */
[----:B--2---:R-:W-:Y:S01]  /*2c40*/  FADD R107, R106, R105 ;  /* 0x000000696a6b7221 */ /* 0x004fe20000000000 */
[----:B---3--:R-:W-:Y:S02]  /*2c50*/  FADD R113, R110, R113 ;  /* 0x000000716e717221 */ /* 0x008fe40000000000 */
[----:B------:R-:W1:Y:S04]  /*2c60*/  SHFL.BFLY PT, R105, R112, 0x1, 0x1f ;  /* 0x0c201f0070697f89 */ /* 0x000e6800000e0000 */
[----:B------:R-:W2:Y:S04]  /*2c70*/  SHFL.BFLY PT, R114, R107, 0x1, 0x1f ;  /* 0x0c201f006b727f89 */ /* 0x000ea800000e0000 */
[----:B------:R-:W3:Y:S01]  /*2c80*/  SHFL.BFLY PT, R108, R113, 0x1, 0x1f ;  /* 0x0c201f00716c7f89 */ /* 0x000ee200000e0000 */
[----:B0-----:R-:W-:Y:S01]  /*2c90*/  FADD R115, R111, R104 ;  /* 0x000000686f737221 */ /* 0x001fe20000000000 */
[----:B------:R-:W-:Y:S01]  /*2ca0*/  BAR.SYNC.DEFER_BLOCKING 0x0 ;  /* 0x0000000000007b1d */ /* 0x000fe20000010000 */
[----:B-1----:R-:W-:Y:S01]  /*2cb0*/  FADD R119, R112, R105 ;  /* 0x0000006970777221 */ /* 0x002fe20000000000 */
[----:B--2---:R-:W-:Y:S01]  /*2cc0*/  FADD R114, R107, R114 ;  /* 0x000000726b727221 */ /* 0x004fe20000000000 */
[----:B---3--:R-:W-:-:S03]  /*2cd0*/  FADD R110, R113, R108 ;  /* 0x0000006c716e7221 */ /* 0x008fc60000000000 */
[----:B------:R-:W-:Y:S04]  /*2ce0*/  @P6 STS [R120+0x4000], R115 ;  /* 0x0040007378006388 */ /* 0x000fe80000000800 */
[----:B------:R-:W-:Y:S04]  /*2cf0*/  @P6 STS [R122+0x4000], R119 ;  /* 0x004000777a006388 */ /* 0x000fe80000000800 */
[----:B------:R-:W-:Y:S04]  /*2d00*/  @P6 STS [R121+0x4000], R114 ;  /* 0x0040007279006388 */ /* 0x000fe80000000800 */
[----:B------:R-:W-:Y:S01]  /*2d10*/  @P6 STS [R123+0x4000], R110 ;  /* 0x0040006e7b006388 */ /* 0x000fe20000000800 */
[----:B------:R-:W-:Y:S06]  /*2d20*/  BAR.SYNC.DEFER_BLOCKING 0x0 ;  /* 0x0000000000007b1d */ /* 0x000fec0000010000 */
[----:B------:R-:W0:Y:S04]  /*2d30*/  @!P5 LDS R26, [R125+0x4000] ;  /* 0x004000007d1ad984 */ /* 0x000e280000000800 */
[----:B0-----:R-:W0:Y:S02]  /*2d40*/  SHFL.BFLY PT, R105, R26, 0x1, 0x1f ;  /* 0x0c201f001a697f89 */ /* 0x001e2400000e0000 */
[----:B0-----:R-:W-:-:S05]  /*2d50*/  FADD R117, R26, R105 ;  /* 0x000000691a757221 */ /* 0x001fca0000000000 */
[----:B------:R0:W-:Y:S01]  /*2d60*/  @P0 STS [R125+0x4000], R117 ;  /* 0x004000757d000388 */ /* 0x0001e20000000800 */
[----:B------:R-:W-:Y:S01]  /*2d70*/  BAR.SYNC.DEFER_BLOCKING 0x0 ;  /* 0x0000000000007b1d */ /* 0x000fe20000010000 */
[----:B------:R-:W-:-:S04]  /*2d80*/  IMAD.WIDE R104, R8, 0x2, R32 ;  /* 0x0000000208687825 */ /* 0x000fc800078e0220 */
[----:B------:R-:W-:-:S04]  /*2d90*/  IMAD.WIDE R106, R8, 0x2, R34 ;  /* 0x00000002086a7825 */ /* 0x000fc800078e0222 */
[----:B------:R-:W-:-:S04]  /*2da0*/  IMAD.WIDE R108, R8, 0x2, R40 ;  /* 0x00000002086c7825 */ /* 0x000fc800078e0228 */
[----:B------:R-:W-:-:S04]  /*2db0*/  IMAD.WIDE R110, R8, 0x2, R36 ;  /* 0x00000002086e7825 */ /* 0x000fc800078e0224 */
[----:B------:R-:W-:-:S04]  /*2dc0*/  IMAD.WIDE R120, R8, 0x2, R46 ;  /* 0x0000000208787825 */ /* 0x000fc800078e022e */
[C---:B------:R-:W-:Y:S01]  /*2dd0*/  IMAD.WIDE R112, R8.reuse, 0x2, R42 ;  /* 0x0000000208707825 */ /* 0x040fe200078e022a */
[----:B------:R1:W2:Y:S03]  /*2de0*/  LDG.E.U16 R124, desc[UR10][R104.64] ;  /* 0x0000000a687c7981 */ /* 0x0002a6000c1e1500 */
[C---:B------:R-:W-:Y:S01]  /*2df0*/  IMAD.WIDE R114, R8.reuse, 0x2, R44 ;  /* 0x0000000208727825 */ /* 0x040fe200078e022c */
[----:B------:R3:W4:Y:S03]  /*2e00*/  LDG.E.U16 R126, desc[UR10][R106.64] ;  /* 0x0000000a6a7e7981 */ /* 0x000726000c1e1500 */
[C---:B------:R-:W-:Y:S01]  /*2e10*/  IMAD.WIDE R122, R8.reuse, 0x2, R38 ;  /* 0x00000002087a7825 */ /* 0x040fe200078e0226 */
[----:B------:R5:W4:Y:S03]  /*2e20*/  LDG.E.U16 R127, desc[UR10][R108.64] ;  /* 0x0000000a6c7f7981 */ /* 0x000b26000c1e1500 */
[C---:B-1----:R-:W-:Y:S01]  /*2e30*/  IMAD.WIDE R104, R8.reuse, 0x2, R50 ;  /* 0x0000000208687825 */ /* 0x042fe200078e0232 */
[----:B------:R1:W4:Y:S03]  /*2e40*/  LDG.E.U16 R156, desc[UR10][R110.64] ;  /* 0x0000000a6e9c7981 */ /* 0x000326000c1e1500 */
[C---:B---3--:R-:W-:Y:S01]  /*2e50*/  IMAD.WIDE R106, R8.reuse, 0x2, R54 ;  /* 0x00000002086a7825 */ /* 0x048fe200078e0236 */
[----:B0-----:R0:W3:Y:S03]  /*2e60*/  LDG.E.U16 R117, desc[UR10][R120.64] ;  /* 0x0000000a78757981 */ /* 0x0010e6000c1e1500 */
[C---:B-----5:R-:W-:Y:S01]  /*2e70*/  IMAD.WIDE R108, R8.reuse, 0x2, R56 ;  /* 0x00000002086c7825 */ /* 0x060fe200078e0238 */
[----:B------:R5:W3:Y:S03]  /*2e80*/  LDG.E.U16 R157, desc[UR10][R112.64] ;  /* 0x0000000a709d7981 */ /* 0x000ae6000c1e1500 */
[C---:B-1----:R-:W-:Y:S01]  /*2e90*/  IMAD.WIDE R110, R8.reuse, 0x2, R48 ;  /* 0x00000002086e7825 */ /* 0x042fe200078e0230 */
[----:B------:R1:W3:Y:S03]  /*2ea0*/  LDG.E.U16 R158, desc[UR10][R114.64] ;  /* 0x0000000a729e7981 */ /* 0x0002e6000c1e1500 */
[C---:B0-----:R-:W-:Y:S01]  /*2eb0*/  IMAD.WIDE R120, R8.reuse, 0x2, R52 ;  /* 0x0000000208787825 */ /* 0x041fe200078e0234 */
[----:B------:R0:W3:Y:S03]  /*2ec0*/  LDG.E.U16 R160, desc[UR10][R104.64] ;  /* 0x0000000a68a07981 */ /* 0x0000e6000c1e1500 */
[C---:B-----5:R-:W-:Y:S01]  /*2ed0*/  IMAD.WIDE R112, R8.reuse, 0x2, R58 ;  /* 0x0000000208707825 */ /* 0x060fe200078e023a */
[----:B------:R-:W5:Y:S03]  /*2ee0*/  LDG.E.U16 R159, desc[UR10][R122.64] ;  /* 0x0000000a7a9f7981 */ /* 0x000f66000c1e1500 */
[C---:B-1----:R-:W-:Y:S01]  /*2ef0*/  IMAD.WIDE R114, R8.reuse, 0x2, R60 ;  /* 0x0000000208727825 */ /* 0x042fe200078e023c */
[----:B------:R1:W5:Y:S03]  /*2f00*/  LDG.E.U16 R106, desc[UR10][R106.64] ;  /* 0x0000000a6a6a7981 */ /* 0x000366000c1e1500 */
[----:B0-----:R-:W-:Y:S01]  /*2f10*/  IMAD.WIDE R104, R8, 0x2, R62 ;  /* 0x0000000208687825 */ /* 0x001fe200078e023e */
[----:B------:R-:W5:Y:S04]  /*2f20*/  LDG.E.U16 R108, desc[UR10][R108.64] ;  /* 0x0000000a6c6c7981 */ /* 0x000f68000c1e1500 */
[----:B------:R-:W5:Y:S04]  /*2f30*/  LDG.E.U16 R110, desc[UR10][R110.64] ;  /* 0x0000000a6e6e7981 */ /* 0x000f68000c1e1500 */
[----:B------:R0:W5:Y:S04]  /*2f40*/  LDG.E.U16 R161, desc[UR10][R112.64] ;  /* 0x0000000a70a17981 */ /* 0x000168000c1e1500 */
[----:B------:R0:W5:Y:S04]  /*2f50*/  LDG.E.U16 R162, desc[UR10][R114.64] ;  /* 0x0000000a72a27981 */ /* 0x000168000c1e1500 */
[----:B------:R-:W5:Y:S04]  /*2f60*/  LDG.E.U16 R163, desc[UR10][R104.64] ;  /* 0x0000000a68a37981 */ /* 0x000f68000c1e1500 */
[----:B------:R0:W5:Y:S01]  /*2f70*/  LDG.E.U16 R120, desc[UR10][R120.64] ;  /* 0x0000000a78787981 */ /* 0x000162000c1e1500 */
[----:B-1----:R-:W-:-:S03]  /*2f80*/  SHF.R.S32.HI R107, RZ, 0x6, R0 ;  /* 0x00000006ff6b7819 */ /* 0x002fc60000011400 */
[----:B------:R-:W-:Y:S01]  /*2f90*/  LDS R125, [R71+0x4000] ;  /* 0x00400000477d7984 */ /* 0x000fe20000000800 */
[----:B------:R-:W-:-:S03]  /*2fa0*/  SGXT R107, R107, 0x1 ;  /* 0x000000016b6b781a */ /* 0x000fc60000000200 */
[----:B------:R-:W-:Y:S01]  /*2fb0*/  LDS R123, [R70+0x4000] ;  /* 0x00400000467b7984 */ /* 0x000fe20000000800 */
[----:B------:R-:W-:Y:S01]  /*2fc0*/  LOP3.LUT R122, R107, 0x90, RZ, 0xc0, !PT ;  /* 0x000000906b7a7812 */ /* 0x000fe200078ec0ff */
[----:B------:R-:W-:Y:S02]  /*2fd0*/  IMAD.SHL.U32 R107, R0, 0x2, RZ ;  /* 0x00000002006b7824 */ /* 0x000fe400078e00ff */
[----:B------:R1:W-:Y:S03]  /*2fe0*/  LDS R119, [R68+0x4000] ;  /* 0x0040000044777984 */ /* 0x0003e60000000800 */
[----:B------:R-:W-:Y:S02]  /*2ff0*/  LOP3.LUT R173, R122, 0x17e, R107, 0x78, !PT ;  /* 0x0000017e7aad7812 */ /* 0x000fe400078e786b */
[----:B------:R1:W-:Y:S01]  /*3000*/  LDS R122, [R69+0x4000] ;  /* 0x00400000457a7984 */ /* 0x0003e20000000800 */
[----:B------:R-:W-:Y:S01]  /*3010*/  BAR.SYNC.DEFER_BLOCKING 0x0 ;  /* 0x0000000000007b1d */ /* 0x000fe20000010000 */
[----:B0-----:R-:W-:-:S02]  /*3020*/  F2FP.F16.F32.PACK_AB R112, R165, R164 ;  /* 0x000000a4a570723e */ /* 0x001fc400000000ff */
[----:B------:R-:W-:Y:S02]  /*3030*/  F2FP.F16.F32.PACK_AB R113, R167, R166 ;  /* 0x000000a6a771723e */ /* 0x000fe400000000ff */
[----:B------:R-:W-:Y:S02]  /*3040*/  F2FP.F16.F32.PACK_AB R114, R169, R168 ;  /* 0x000000a8a972723e */ /* 0x000fe400000000ff */
[----:B------:R-:W-:Y:S02]  /*3050*/  F2FP.F16.F32.PACK_AB R115, R171, R170 ;  /* 0x000000aaab73723e */ /* 0x000fe400000000ff */
[----:B-1----:R-:W-:-:S04]  /*3060*/  SHF.R.S32.HI R68, RZ, 0x2, R0 ;  /* 0x00000002ff447819 */ /* 0x002fc80000011400 */
[----:B------:R-:W-:-:S04]  /*3070*/  SGXT R68, R68, 0x1 ;  /* 0x000000014444781a */ /* 0x000fc80000000200 */
[----:B------:R-:W-:Y:S01]  /*3080*/  LOP3.LUT R69, R68, 0x90, RZ, 0xc0, !PT ;  /* 0x0000009044457812 */ /* 0x000fe200078ec0ff */
[----:B------:R-:W-:Y:S02]  /*3090*/  IMAD.SHL.U32 R68, R0, 0x20, RZ ;  /* 0x0000002000447824 */ /* 0x000fe400078e00ff */
[----:B------:R-:W-:-:S03]  /*30a0*/  FADD R6, -R31, R6 ;  /* 0x000000061f067221 */ /* 0x000fc60000000100 */
[----:B------:R-:W-:-:S04]  /*30b0*/  LOP3.LUT R69, R69, 0x160, R68, 0xf8, !PT ;  /* 0x0000016045457812 */ /* 0x000fc800078ef844 */
[----:B------:R-:W-:Y:S01]  /*30c0*/  LOP3.LUT R121, R69, 0x10, R0, 0x78, !PT ;  /* 0x0000001045797812 */ /* 0x000fe200078e7800 */
[----:B------:R-:W-:-:S04]  /*30d0*/  UIADD3 UR4, UP0, UR4, 0x10, URZ ;  /* 0x0000001004047890 */ /* 0x000fc8000ff1e03f */
[----:B------:R-:W-:Y:S02]  /*30e0*/  UIADD3.X UR5, URZ, UR5, URZ, UP0, !UPT ;  /* 0x000000053f057290 */ /* 0x000fe400087fe43f */
[----:B------:R-:W-:Y:S01]  /*30f0*/  ISETP.LE.U32.AND P1, PT, R11, UR4, PT ;  /* 0x000000040b007c0c */ /* 0x000fe2000bf23070 */
[----:B--2---:R-:W-:Y:S04]  /*3100*/  STS.U16 [R173+UR6+0x4000], R124 ;  /* 0x0040007cad007988 */ /* 0x004fe80008000406 */
[----:B----4-:R-:W-:Y:S04]  /*3110*/  STS.U16 [R173+UR6+0x4200], R126 ;  /* 0x0042007ead007988 */ /* 0x010fe80008000406 */
[----:B------:R-:W-:Y:S04]  /*3120*/  STS.U16 [R173+UR6+0x4400], R127 ;  /* 0x0044007fad007988 */ /* 0x000fe80008000406 */
[----:B------:R-:W-:Y:S04]  /*3130*/  STS.U16 [R173+UR6+0x4600], R156 ;  /* 0x0046009cad007988 */ /* 0x000fe80008000406 */
[----:B---3--:R0:W-:Y:S04]  /*3140*/  STS.U16 [R173+UR6+0x4c00], R117 ;  /* 0x004c0075ad007988 */ /* 0x0081e80008000406 */
[----:B------:R-:W-:Y:S04]  /*3150*/  STS.U16 [R173+UR6+0x4800], R157 ;  /* 0x0048009dad007988 */ /* 0x000fe80008000406 */
[----:B------:R-:W-:Y:S04]  /*3160*/  STS.U16 [R173+UR6+0x4a00], R158 ;  /* 0x004a009ead007988 */ /* 0x000fe80008000406 */
[----:B------:R-:W-:Y:S04]  /*3170*/  STS.U16 [R173+UR6+0x5000], R160 ;  /* 0x005000a0ad007988 */ /* 0x000fe80008000406 */
[----:B-----5:R-:W-:Y:S04]  /*3180*/  STS.U16 [R173+UR6+0x4e00], R159 ;  /* 0x004e009fad007988 */ /* 0x020fe80008000406 */
[----:B------:R-:W-:Y:S04]  /*3190*/  STS.U16 [R173+UR6+0x5200], R106 ;  /* 0x0052006aad007988 */ /* 0x000fe80008000406 */
[----:B------:R-:W-:Y:S04]  /*31a0*/  STS.U16 [R173+UR6+0x5400], R108 ;  /* 0x0054006cad007988 */ /* 0x000fe80008000406 */
[----:B------:R-:W-:Y:S04]  /*31b0*/  STS.U16 [R173+UR6+0x5600], R110 ;  /* 0x0056006ead007988 */ /* 0x000fe80008000406 */
[----:B------:R-:W-:Y:S04]  /*31c0*/  STS.U16 [R173+UR6+0x5800], R161 ;  /* 0x005800a1ad007988 */ /* 0x000fe80008000406 */
[----:B------:R-:W-:Y:S04]  /*31d0*/  STS.U16 [R173+UR6+0x5a00], R162 ;  /* 0x005a00a2ad007988 */ /* 0x000fe80008000406 */
[----:B------:R-:W-:Y:S04]  /*31e0*/  STS.U16 [R173+UR6+0x5c00], R163 ;  /* 0x005c00a3ad007988 */ /* 0x000fe80008000406 */
[----:B------:R1:W-:Y:S04]  /*31f0*/  STS.U16 [R173+UR6+0x5e00], R120 ;  /* 0x005e0078ad007988 */ /* 0x0003e80008000406 */
[----:B------:R-:W-:Y:S01]  /*3200*/  STSM.16.M88.4 [R21+0x6000], R112 ;  /* 0x0060007015007844 */ /* 0x000fe20000000200 */
[----:B------:R-:W-:Y:S01]  /*3210*/  BAR.SYNC.DEFER_BLOCKING 0x0 ;  /* 0x0000000000007b1d */ /* 0x000fe20000010000 */
[----:B0-----:R-:W-:Y:S01]  /*3220*/  FMUL R117, R6, 1.4426950216293334961 ;  /* 0x3fb8aa3b06757820 */ /* 0x001fe20000400000 */
[----:B------:R-:W-:-:S04]  /*3230*/  FADD R6, -R30, R9 ;  /* 0x000000091e067221 */ /* 0x000fc80000000100 */
[----:B------:R-:W-:Y:S01]  /*3240*/  FMUL R9, R6, 1.4426950216293334961 ;  /* 0x3fb8aa3b06097820 */ /* 0x000fe20000400000 */
[----:B------:R-:W-:-:S04]  /*3250*/  FADD R6, -R118, R27 ;  /* 0x0000001b76067221 */ /* 0x000fc80000000100 */
[----:B------:R-:W-:Y:S01]  /*3260*/  FMUL R27, R6, 1.4426950216293334961 ;  /* 0x3fb8aa3b061b7820 */ /* 0x000fe20000400000 */
[----:B------:R-:W-:Y:S01]  /*3270*/  FADD R6, -R116, R7 ;  /* 0x0000000774067221 */ /* 0x000fe20000000100 */
[----:B------:R-:W-:Y:S04]  /*3280*/  LDSM.16.M88.4 R104, [R121+UR6+0x6000] ;  /* 0x006000067968783b */ /* 0x000fe80008000200 */
[----:B------:R-:W0:Y:S04]  /*3290*/  LDSM.16.M88.4 R68, [R20+0x4000] ;  /* 0x004000001444783b */ /* 0x000e280000000200 */
[----:B------:R-:W2:Y:S01]  /*32a0*/  LDSM.16.M88.4 R112, [R121+UR6+0x6200] ;  /* 0x006200067970783b */ /* 0x000ea20008000200 */
[----:B------:R-:W-:Y:S01]  /*32b0*/  FMUL R6, R6, 1.4426950216293334961 ;  /* 0x3fb8aa3b06067820 */ /* 0x000fe20000400000 */
[----:B------:R-:W3:Y:S01]  /*32c0*/  MUFU.EX2 R117, R117 ;  /* 0x0000007500757308 */ /* 0x000ee20000000800 */
[----:B------:R-:W4:Y:S01]  /*32d0*/  LDC R7, c[0x0][0x264] ;  /* 0x00009900ff077b82 */ /* 0x000f220000000800 */
[----:B------:R-:W5:Y:S06]  /*32e0*/  LDSM.16.M88.4 R108, [R20+0x5000] ;  /* 0x00500000146c783b */ /* 0x000f6c0000000200 */
[----:B-1----:R-:W1:Y:S08]  /*32f0*/  MUFU.EX2 R120, R9 ;  /* 0x0000000900787308 */ /* 0x002e700000000800 */
[----:B------:R-:W0:Y:S08]  /*3300*/  MUFU.EX2 R124, R27 ;  /* 0x0000001b007c7308 */ /* 0x000e300000000800 */
[----:B------:R-:W2:Y:S01]  /*3310*/  MUFU.EX2 R6, R6 ;  /* 0x0000000600067308 */ /* 0x000ea20000000800 */
[C---:B---3--:R-:W-:Y:S01]  /*3320*/  FMUL R96, R117.reuse, R96 ;  /* 0x0000006075607220 */ /* 0x048fe20000400000 */
[----:B------:R-:W-:Y:S01]  /*3330*/  FMUL R97, R117, R97 ;  /* 0x0000006175617220 */ /* 0x000fe20000400000 */
[C---:B-1----:R-:W-:Y:S01]  /*3340*/  FMUL R98, R120.reuse, R98 ;  /* 0x0000006278627220 */ /* 0x042fe20000400000 */
[----:B------:R-:W-:Y:S01]  /*3350*/  FMUL R99, R120, R99 ;  /* 0x0000006378637220 */ /* 0x000fe20000400000 */
[C---:B0-----:R-:W-:Y:S01]  /*3360*/  FMUL R84, R124.reuse, R84 ;  /* 0x000000547c547220 */ /* 0x041fe20000400000 */
[----:B------:R-:W-:Y:S01]  /*3370*/  FMUL R85, R124, R85 ;  /* 0x000000557c557220 */ /* 0x000fe20000400000 */
[C---:B--2---:R-:W-:Y:S01]  /*3380*/  FMUL R86, R6.reuse, R86 ;  /* 0x0000005606567220 */ /* 0x044fe20000400000 */
[----:B------:R-:W-:-:S03]  /*3390*/  FMUL R87, R6, R87 ;  /* 0x0000005706577220 */ /* 0x000fc60000400000 */
[----:B------:R-:W-:Y:S01]  /*33a0*/  HMMA.16816.F32 R96, R104, R68, R96 ;  /* 0x000000446860723c */ /* 0x000fe20000001860 */
[----:B------:R-:W-:-:S05]  /*33b0*/  IMAD.U32 R9, RZ, RZ, UR5 ;  /* 0x00000005ff097e24 */ /* 0x000fca000f8e00ff */
[----:B------:R-:W-:Y:S01]  /*33c0*/  HMMA.16816.F32 R84, R112, R68, R84 ;  /* 0x000000447054723c */ /* 0x000fe20000001854 */
[----:B------:R-:W0:Y:S01]  /*33d0*/  LDC R68, c[0x0][0x254] ;  /* 0x00009500ff447b82 */ /* 0x000e220000000800 */
[----:B------:R-:W-:Y:S01]  /*33e0*/  ISETP.GE.U32.AND.EX P1, PT, R9, RZ, PT, P1 ;  /* 0x000000ff0900720c */ /* 0x000fe20003f26110 */
[C---:B------:R-:W-:Y:S01]  /*33f0*/  FMUL R72, R117.reuse, R72 ;  /* 0x0000004875487220 */ /* 0x040fe20000400000 */
[C---:B------:R-:W-:Y:S01]  /*3400*/  FMUL R73, R117.reuse, R73 ;  /* 0x0000004975497220 */ /* 0x040fe20000400000 */
[C---:B------:R-:W-:Y:S01]  /*3410*/  FMUL R76, R117.reuse, R76 ;  /* 0x0000004c754c7220 */ /* 0x040fe20000400000 */
[C---:B------:R-:W-:Y:S01]  /*3420*/  FMUL R77, R117.reuse, R77 ;  /* 0x0000004d754d7220 */ /* 0x040fe20000400000 */
[C---:B------:R-:W-:Y:S01]  /*3430*/  FMUL R80, R117.reuse, R80 ;  /* 0x0000005075507220 */ /* 0x040fe20000400000 */
[----:B------:R-:W-:Y:S01]  /*3440*/  FMUL R81, R117, R81 ;  /* 0x0000005175517220 */ /* 0x000fe20000400000 */
[C---:B------:R-:W-:Y:S01]  /*3450*/  FMUL R74, R120.reuse, R74 ;  /* 0x0000004a784a7220 */ /* 0x040fe20000400000 */
[C---:B------:R-:W-:Y:S01]  /*3460*/  FMUL R75, R120.reuse, R75 ;  /* 0x0000004b784b7220 */ /* 0x040fe20000400000 */
[C---:B------:R-:W-:Y:S01]  /*3470*/  FMUL R78, R120.reuse, R78 ;  /* 0x0000004e784e7220 */ /* 0x040fe20000400000 */
[C---:B------:R-:W-:Y:S01]  /*3480*/  FMUL R79, R120.reuse, R79 ;  /* 0x0000004f784f7220 */ /* 0x040fe20000400000 */
[C---:B------:R-:W-:Y:S01]  /*3490*/  FMUL R82, R120.reuse, R82 ;  /* 0x0000005278527220 */ /* 0x040fe20000400000 */
[----:B------:R-:W-:Y:S01]  /*34a0*/  FMUL R83, R120, R83 ;  /* 0x0000005378537220 */ /* 0x000fe20000400000 */
        /* <DEDUP_REMOVED lines=11> */
[C---:B------:R-:W-:Y:S01]  /*3560*/  FMUL R95, R6.reuse, R95 ;  /* 0x0000005f065f7220 */ /* 0x040fe20000400000 */
[----:B------:R-:W-:Y:S01]  /*3570*/  HMMA.16816.F32 R72, R104, R70, R72 ;  /* 0x000000466848723c */ /* 0x000fe20000001848 */
[----:B------:R-:W-:Y:S01]  /*3580*/  FFMA R10, R6, R10, R125 ;  /* 0x0000000a060a7223 */ /* 0x000fe2000000007d */
[----:B----4-:R-:W-:-:S02]  /*3590*/  IMAD R8, R7, 0x10, R8 ;  /* 0x0000001007087824 */ /* 0x010fc400078e0208 */
[----:B------:R-:W-:Y:S02]  /*35a0*/  FFMA R12, R124, R12, R123 ;  /* 0x0000000c7c0c7223 */ /* 0x000fe4000000007b */
[----:B-----5:R-:W-:Y:S01]  /*35b0*/  HMMA.16816.F32 R76, R104, R108, R76 ;  /* 0x0000006c684c723c */ /* 0x020fe2000000184c */
[----:B------:R-:W-:Y:S01]  /*35c0*/  FFMA R29, R117, R29, R122 ;  /* 0x0000001d751d7223 */ /* 0x000fe2000000007a */
[----:B------:R-:W-:Y:S01]  /*35d0*/  FFMA R28, R120, R28, R119 ;  /* 0x0000001c781c7223 */ /* 0x000fe20000000077 */
[----:B0-----:R-:W-:-:S03]  /*35e0*/  LEA R23, R68, R23, 0x4 ;  /* 0x0000001744177211 */ /* 0x001fc600078e20ff */
[----:B------:R-:W-:Y:S01]  /*35f0*/  HMMA.16816.F32 R80, R104, R110, R80 ;  /* 0x0000006e6850723c */ /* 0x000fe20000001850 */
[----:B------:R-:W-:Y:S02]  /*3600*/  IMAD.MOV.U32 R6, RZ, RZ, R31 ;  /* 0x000000ffff067224 */ /* 0x000fe400078e001f */
[----:B------:R-:W-:-:S03]  /*3610*/  IMAD.MOV.U32 R9, RZ, RZ, R30 ;  /* 0x000000ffff097224 */ /* 0x000fc600078e001e */
[----:B------:R-:W-:Y:S01]  /*3620*/  HMMA.16816.F32 R88, R112, R70, R88 ;  /* 0x000000467058723c */ /* 0x000fe20000001858 */
[----:B------:R-:W-:Y:S02]  /*3630*/  IMAD.MOV.U32 R27, RZ, RZ, R118 ;  /* 0x000000ffff1b7224 */ /* 0x000fe400078e0076 */
[----:B------:R-:W-:-:S03]  /*3640*/  IMAD.MOV.U32 R7, RZ, RZ, R116 ;  /* 0x000000ffff077224 */ /* 0x000fc600078e0074 */
[C---:B------:R-:W-:Y:S06]  /*3650*/  HMMA.16816.F32 R100, R112.reuse, R108, R100 ;  /* 0x0000006c7064723c */ /* 0x040fec0000001864 */
[----:B------:R-:W-:Y:S01]  /*3660*/  HMMA.16816.F32 R92, R112, R110, R92 ;  /* 0x0000006e705c723c */ /* 0x000fe2000000185c */
[----:B------:R-:W-:-:S08]  /*3670*/  NOP ;  /* 0x0000000000007918 */ /* 0x000fd00000000000 */
[----:B------:R-:W-:-:S15]  /*3680*/  @!P1 BRA `(.L_x_1) ;  /* 0xffffffe400289947 */ /* 0x000fde000383ffff */
.L_x_0:
[----:B------:R-:W-:Y:S01]  /*3690*/  MOV R19, R10 ;  /* 0x0000000a00137202 */ /* 0x000fe20000000f00 */
[----:B------:R-:W-:Y:S01]  /*36a0*/  IMAD.MOV.U32 R36, RZ, RZ, R29 ;  /* 0x000000ffff247224 */ /* 0x000fe200078e001d */
[----:B------:R-:W-:Y:S01]  /*36b0*/  IADD3 R13, R14, UR6, R13 ;  /* 0x000000060e0d7c10 */ /* 0x000fe2000fffe00d */
[----:B------:R-:W-:Y:S01]  /*36c0*/  IMAD.MOV.U32 R22, RZ, RZ, R12 ;  /* 0x000000ffff167224 */ /* 0x000fe200078e000c */
[C---:B------:R-:W-:Y:S01]  /*36d0*/  FSETP.GT.AND P1, PT, |R19|.reuse, 8.50705917302346158658e+37, PT ;  /* 0x7e8000001300780b */ /* 0x040fe20003f24200 */
[C---:B------:R-:W-:Y:S01]  /*36e0*/  FMUL R3, R36.reuse, 8388608 ;  /* 0x4b00000024037820 */ /* 0x040fe20000400000 */
[C---:B------:R-:W-:Y:S01]  /*36f0*/  FSETP.GEU.AND P0, PT, |R19|.reuse, 1.175494350822287508e-38, PT ;  /* 0x008000001300780b */ /* 0x040fe20003f0e200 */
[C---:B------:R-:W-:Y:S01]  /*3700*/  FMUL R8, R19.reuse, 8388608 ;  /* 0x4b00000013087820 */ /* 0x040fe20000400000 */
[----:B------:R-:W-:Y:S01]  /*3710*/  FSETP.GEU.AND P2, PT, R36, 1.175494350822287508e-38, PT ;  /* 0x008000002400780b */ /* 0x000fe20003f4e000 */
[----:B------:R-:W-:Y:S01]  /*3720*/  IMAD.MOV.U32 R33, RZ, RZ, R28 ;  /* 0x000000ffff217224 */ /* 0x000fe200078e001c */
[----:B------:R-:W-:Y:S01]  /*3730*/  FSETP.GEU.AND P6, PT, R19, 1.175494350822287508e-38, PT ;  /* 0x008000001300780b */ /* 0x000fe20003fce000 */
[----:B------:R-:W-:Y:S01]  /*3740*/  FMUL R7, R22, 8388608 ;  /* 0x4b00000016077820 */ /* 0x000fe20000400000 */
[----:B------:R-:W-:Y:S01]  /*3750*/  FSEL R52, R3, R36, !P2 ;  /* 0x0000002403347208 */ /* 0x000fe20005000000 */
[----:B------:R-:W-:Y:S01]  /*3760*/  FMUL R6, R33, 8388608 ;  /* 0x4b00000021067820 */ /* 0x000fe20000400000 */
[----:B------:R-:W-:Y:S01]  /*3770*/  FSEL R3, R8, R19, !P6 ;  /* 0x0000001308037208 */ /* 0x000fe20007000000 */
[----:B------:R-:W0:Y:S01]  /*3780*/  LDC R50, c[0x0][0x278] ;  /* 0x00009e00ff327b82 */ /* 0x000e220000000800 */
[----:B------:R-:W-:Y:S01]  /*3790*/  FSETP.GEU.AND P5, PT, R22, 1.175494350822287508e-38, PT ;  /* 0x008000001600780b */ /* 0x000fe20003fae000 */
[----:B------:R-:W-:Y:S01]  /*37a0*/  @P1 FMUL R19, R19, 0.25 ;  /* 0x3e80000013131820 */ /* 0x000fe20000400000 */
        /* <DEDUP_REMOVED lines=8> */
[----:B------:R-:W-:Y:S01]  /*3830*/  @!P0 FMUL R19, R19, 16777216 ;  /* 0x4b80000013138820 */ /* 0x000fe20000400000 */
        /* <DEDUP_REMOVED lines=8> */
[----:B------:R-:W-:Y:S01]  /*38c0*/  FSETP.GT.AND P0, PT, |R33|, 8.50705917302346158658e+37, PT ;  /* 0x7e8000002100780b */ /* 0x000fe20003f04200 */
[----:B------:R-:W-:Y:S01]  /*38d0*/  VIADD R15, R3, 0xc0cafb0d ;  /* 0xc0cafb0d030f7836 */ /* 0x000fe20000000000 */
[----:B------:R-:W-:Y:S01]  /*38e0*/  FSEL R69, R7, R22, !P5 ;  /* 0x0000001607457208 */ /* 0x000fe20006800000 */
[----:B------:R-:W-:Y:S01]  /*38f0*/  VIADD R7, R52, 0xc0cafb0d ;  /* 0xc0cafb0d34077836 */ /* 0x000fe20000000000 */
[----:B------:R-:W-:Y:S01]  /*3900*/  FSEL R12, RZ, -23, P5 ;  /* 0xc1b80000ff0c7808 */ /* 0x000fe20002800000 */
[----:B------:R-:W-:Y:S01]  /*3910*/  IMAD.MOV.U32 R51, RZ, RZ, 0x3dc6b27f ;  /* 0x3dc6b27fff337424 */ /* 0x000fe200078e00ff */
[----:B------:R-:W-:Y:S01]  /*3920*/  FSETP.GEU.AND P3, PT, R33, 1.175494350822287508e-38, PT ;  /* 0x008000002100780b */ /* 0x000fe20003f6e000 */
[----:B------:R-:W-:Y:S01]  /*3930*/  VIADD R11, R69, 0xc0cafb0d ;  /* 0xc0cafb0d450b7836 */ /* 0x000fe20000000000 */
[C---:B------:R-:W-:Y:S01]  /*3940*/  FSETP.GEU.AND P5, PT, |R33|.reuse, 1.175494350822287508e-38, PT ;  /* 0x008000002100780b */ /* 0x040fe20003fae200 */
[----:B------:R-:W-:Y:S01]  /*3950*/  ULDC.64 UR4, c[0x0][0x270] ;  /* 0x00009c0000047ab9 */ /* 0x000fe20000000a00 */
[----:B------:R-:W-:Y:S01]  /*3960*/  FSEL R67, R6, R33, !P3 ;  /* 0x0000002106437208 */ /* 0x000fe20005800000 */
[----:B------:R-:W-:Y:S01]  /*3970*/  UIMAD UR4, UR7, UR4, URZ ;  /* 0x00000004070472a4 */ /* 0x000fe2000f8e023f */
[----:B------:R-:W-:Y:S01]  /*3980*/  FSEL R6, RZ, -23, P2 ;  /* 0xc1b80000ff067808 */ /* 0x000fe20001000000 */
[----:B------:R-:W-:Y:S01]  /*3990*/  @P0 FMUL R33, R33, 0.25 ;  /* 0x3e80000021210820 */ /* 0x000fe20000400000 */
[----:B------:R-:W-:Y:S01]  /*39a0*/  FSETP.GT.AND P2, PT, |R22|, 8.50705917302346158658e+37, PT ;  /* 0x7e8000001600780b */ /* 0x000fe20003f44200 */
[----:B------:R-:W-:Y:S01]  /*39b0*/  VIADD R9, R67, 0xc0cafb0d ;  /* 0xc0cafb0d43097836 */ /* 0x000fe20000000000 */
[----:B------:R-:W-:Y:S01]  /*39c0*/  FSETP.GT.AND P1, PT, |R36|, 8.50705917302346158658e+37, PT ;  /* 0x7e8000002400780b */ /* 0x000fe20003f24200 */
[----:B------:R-:W-:Y:S01]  /*39d0*/  @P0 FMUL R83, R83, 0.25 ;  /* 0x3e80000053530820 */ /* 0x000fe20000400000 */
[----:B------:R-:W-:Y:S01]  /*39e0*/  FSEL R8, RZ, -23, P3 ;  /* 0xc1b80000ff087808 */ /* 0x000fe20001800000 */
[----:B------:R-:W-:Y:S01]  /*39f0*/  @P0 FMUL R82, R82, 0.25 ;  /* 0x3e80000052520820 */ /* 0x000fe20000400000 */
[----:B------:R-:W-:Y:S01]  /*3a00*/  LOP3.LUT R10, R9, 0xff800000, RZ, 0xc0, !PT ;  /* 0xff800000090a7812 */ /* 0x000fe200078ec0ff */
[----:B------:R-:W-:Y:S01]  /*3a10*/  @!P5 FMUL R33, R33, 16777216 ;  /* 0x4b8000002121d820 */ /* 0x000fe20000400000 */
[----:B------:R-:W-:Y:S01]  /*3a20*/  FSETP.GEU.AND P3, PT, |R22|, 1.175494350822287508e-38, PT ;  /* 0x008000001600780b */ /* 0x000fe20003f6e200 */
[----:B------:R-:W-:Y:S01]  /*3a30*/  @P0 FMUL R79, R79, 0.25 ;  /* 0x3e8000004f4f0820 */ /* 0x000fe20000400000 */
[----:B------:R-:W-:Y:S01]  /*3a40*/  LOP3.LUT R14, R11, 0xff800000, RZ, 0xc0, !PT ;  /* 0xff8000000b0e7812 */ /* 0x000fe200078ec0ff */
[----:B------:R-:W-:Y:S01]  /*3a50*/  @P0 FMUL R78, R78, 0.25 ;  /* 0x3e8000004e4e0820 */ /* 0x000fe20000400000 */
[----:B------:R-:W-:Y:S01]  /*3a60*/  I2FP.F32.S32 R11, R10 ;  /* 0x0000000a000b7245 */ /* 0x000fe20000201400 */
        /* <DEDUP_REMOVED lines=9> */
[----:B------:R-:W1:Y:S01]  /*3b00*/  MUFU.RCP R33, R33 ;  /* 0x0000002100217308 */ /* 0x000e620000001000 */
[----:B------:R-:W-:Y:S01]  /*3b10*/  FSETP.GEU.AND P2, PT, |R36|, 1.175494350822287508e-38, PT ;  /* 0x008000002400780b */ /* 0x000fe20003f4e200 */
[----:B------:R-:W-:Y:S01]  /*3b20*/  FFMA.FTZ R11, R11, 1.1920928955078125e-07, R8 ;  /* 0x340000000b0b7823 */ /* 0x000fe20000010008 */
[----:B------:R-:W-:Y:S01]  /*3b30*/  @P0 FMUL R75, R75, 0.25 ;  /* 0x3e8000004b4b0820 */ /* 0x000fe20000400000 */
[----:B------:R-:W-:Y:S01]  /*3b40*/  @P0 FMUL R74, R74, 0.25 ;  /* 0x3e8000004a4a0820 */ /* 0x000fe20000400000 */
[----:B------:R-:W-:Y:S01]  /*3b50*/  @P0 FMUL R99, R99, 0.25 ;  /* 0x3e80000063630820 */ /* 0x000fe20000400000 */
[----:B------:R-:W-:Y:S01]  /*3b60*/  @P0 FMUL R98, R98, 0.25 ;  /* 0x3e80000062620820 */ /* 0x000fe20000400000 */
[----:B------:R-:W-:Y:S01]  /*3b70*/  @P1 FMUL R36, R36, 0.25 ;  /* 0x3e80000024241820 */ /* 0x000fe20000400000 */
[----:B------:R-:W2:Y:S01]  /*3b80*/  MUFU.RCP R8, R19 ;  /* 0x0000001300087308 */ /* 0x000ea20000001000 */
        /* <DEDUP_REMOVED lines=9> */
[----:B------:R-:W-:Y:S01]  /*3c20*/  LOP3.LUT R7, R7, 0xff800000, RZ, 0xc0, !PT ;  /* 0xff80000007077812 */ /* 0x000fe200078ec0ff */
[C---:B-1----:R-:W-:Y:S01]  /*3c30*/  FMUL R34, R33.reuse, R83 ;  /* 0x0000005321227220 */ /* 0x042fe20000400000 */
[C---:B------:R-:W-:Y:S01]  /*3c40*/  FMUL R35, R33.reuse, R82 ;  /* 0x0000005221237220 */ /* 0x040fe20000400000 */
[C---:B------:R-:W-:Y:S01]  /*3c50*/  FMUL R39, R33.reuse, R79 ;  /* 0x0000004f21277220 */ /* 0x040fe20000400000 */
[C---:B------:R-:W-:Y:S01]  /*3c60*/  FMUL R38, R33.reuse, R78 ;  /* 0x0000004e21267220 */ /* 0x040fe20000400000 */
[C---:B------:R-:W-:Y:S01]  /*3c70*/  FMUL R42, R33.reuse, R75 ;  /* 0x0000004b212a7220 */ /* 0x040fe20000400000 */
[C---:B------:R-:W-:Y:S01]  /*3c80*/  FMUL R43, R33.reuse, R74 ;  /* 0x0000004a212b7220 */ /* 0x040fe20000400000 */
[C---:B------:R-:W-:Y:S01]  /*3c90*/  FMUL R47, R33.reuse, R99 ;  /* 0x00000063212f7220 */ /* 0x040fe20000400000 */
[----:B------:R-:W-:Y:S01]  /*3ca0*/  FMUL R46, R33, R98 ;  /* 0x00000062212e7220 */ /* 0x000fe20000400000 */
[----:B------:R-:W-:Y:S01]  /*3cb0*/  LOP3.LUT R18, R15, 0xff800000, RZ, 0xc0, !PT ;  /* 0xff8000000f127812 */ /* 0x000fe200078ec0ff */
[----:B------:R-:W1:Y:S01]  /*3cc0*/  MUFU.RCP R33, R36 ;  /* 0x0000002400217308 */ /* 0x000e620000001000 */
[----:B------:R-:W-:Y:S01]  /*3cd0*/  I2FP.F32.S32 R9, R7 ;  /* 0x0000000700097245 */ /* 0x000fe20000201400 */
[----:B------:R-:W-:Y:S01]  /*3ce0*/  @!P3 FMUL R22, R22, 16777216 ;  /* 0x4b8000001616b820 */ /* 0x000fe20000400000 */
[----:B------:R-:W-:Y:S01]  /*3cf0*/  I2FP.F32.S32 R15, R14 ;  /* 0x0000000e000f7245 */ /* 0x000fe20000201400 */
[C---:B--2---:R-:W-:Y:S01]  /*3d00*/  FMUL R20, R8.reuse, R103 ;  /* 0x0000006708147220 */ /* 0x044fe20000400000 */
[C---:B------:R-:W-:Y:S01]  /*3d10*/  FMUL R21, R8.reuse, R102 ;  /* 0x0000006608157220 */ /* 0x040fe20000400000 */
[----:B------:R-:W-:Y:S01]  /*3d20*/  FFMA.FTZ R6, R9, 1.1920928955078125e-07, R6 ;  /* 0x3400000009067823 */ /* 0x000fe20000010006 */
[C---:B------:R-:W-:Y:S01]  /*3d30*/  FMUL R9, R8.reuse, R95 ;  /* 0x0000005f08097220 */ /* 0x040fe20000400000 */
[----:B------:R-:W-:Y:S01]  /*3d40*/  FFMA.FTZ R15, R15, 1.1920928955078125e-07, R12 ;  /* 0x340000000f0f7823 */ /* 0x000fe2000001000c */
[C---:B------:R-:W-:Y:S01]  /*3d50*/  FMUL R12, R8.reuse, R94 ;  /* 0x0000005e080c7220 */ /* 0x040fe20000400000 */
[C---:B------:R-:W-:Y:S01]  /*3d60*/  FMUL R23, R8.reuse, R91 ;  /* 0x0000005b08177220 */ /* 0x040fe20000400000 */
[C---:B------:R-:W-:Y:S01]  /*3d70*/  FMUL R25, R8.reuse, R90 ;  /* 0x0000005a08197220 */ /* 0x040fe20000400000 */
[C---:B------:R-:W-:Y:S01]  /*3d80*/  FMUL R28, R8.reuse, R87 ;  /* 0x00000057081c7220 */ /* 0x040fe20000400000 */
[----:B------:R-:W-:Y:S01]  /*3d90*/  FMUL R32, R8, R86 ;  /* 0x0000005608207220 */ /* 0x000fe20000400000 */
[----:B------:R-:W-:Y:S01]  /*3da0*/  @P1 FMUL R80, R80, 0.25 ;  /* 0x3e80000050501820 */ /* 0x000fe20000400000 */
[----:B------:R-:W2:Y:S01]  /*3db0*/  MUFU.RCP R8, R22 ;  /* 0x0000001600087308 */ /* 0x000ea20000001000 */
        /* <DEDUP_REMOVED lines=23> */
[----:B------:R-:W-:Y:S01]  /*3f30*/  @!P3 FMUL R92, R92, 16777216 ;  /* 0x4b8000005c5cb820 */ /* 0x000fe20000400000 */
[----:B------:R-:W-:Y:S01]  /*3f40*/  @!P3 FMUL R100, R100, 16777216 ;  /* 0x4b8000006464b820 */ /* 0x000fe20000400000 */
[----:B------:R-:W-:Y:S01]  /*3f50*/  F2FP.F16.F32.PACK_AB R49, R37, R40 ;  /* 0x000000282531723e */ /* 0x000fe200000000ff */
[----:B------:R-:W-:Y:S01]  /*3f60*/  @!P3 FMUL R93, R93, 16777216 ;  /* 0x4b8000005d5db820 */ /* 0x000fe20000400000 */
[----:B------:R-:W-:Y:S01]  /*3f70*/  SHF.R.U32.HI R37, RZ, 0x5, R0 ;  /* 0x00000005ff257819 */ /* 0x000fe20000011600 */
[C---:B--2---:R-:W-:Y:S01]  /*3f80*/  FMUL R19, R8.reuse, R92 ;  /* 0x0000005c08137220 */ /* 0x044fe20000400000 */
[----:B------:R-:W-:Y:S01]  /*3f90*/  FMUL R24, R8, R100 ;  /* 0x0000006408187220 */ /* 0x000fe20000400000 */
[----:B------:R-:W-:Y:S01]  /*3fa0*/  F2FP.F16.F32.PACK_AB R40, R44, R33 ;  /* 0x000000212c28723e */ /* 0x000fe200000000ff */
[----:B------:R-:W-:Y:S01]  /*3fb0*/  @!P3 FMUL R101, R101, 16777216 ;  /* 0x4b8000006565b820 */ /* 0x000fe20000400000 */
[----:B------:R-:W-:Y:S01]  /*3fc0*/  SGXT.U32 R33, R37, 0x3 ;  /* 0x000000032521781a */ /* 0x000fe20000000000 */
[----:B------:R-:W-:Y:S01]  /*3fd0*/  @!P3 FMUL R89, R89, 16777216 ;  /* 0x4b8000005959b820 */ /* 0x000fe20000400000 */
[----:B------:R-:W-:Y:S01]  /*3fe0*/  FSEL R16, RZ, -23, P6 ;  /* 0xc1b80000ff107808 */ /* 0x000fe20003000000 */
[----:B------:R-:W-:Y:S01]  /*3ff0*/  @!P3 FMUL R88, R88, 16777216 ;  /* 0x4b8000005858b820 */ /* 0x000fe20000400000 */
[----:B------:R-:W-:Y:S01]  /*4000*/  I2FP.F32.S32 R17, R18 ;  /* 0x0000001200117245 */ /* 0x000fe20000201400 */
[----:B------:R-:W-:Y:S01]  /*4010*/  @!P3 FMUL R85, R85, 16777216 ;  /* 0x4b8000005555b820 */ /* 0x000fe20000400000 */
[----:B------:R-:W-:Y:S01]  /*4020*/  F2FP.F16.F32.PACK_AB R48, R45, R48 ;  /* 0x000000302d30723e */ /* 0x000fe200000000ff */
[----:B------:R-:W-:Y:S01]  /*4030*/  @!P3 FMUL R84, R84, 16777216 ;  /* 0x4b8000005454b820 */ /* 0x000fe20000400000 */
[----:B------:R-:W-:Y:S01]  /*4040*/  F2FP.F16.F32.PACK_AB R45, R19, R24 ;  /* 0x00000018132d723e */ /* 0x000fe200000000ff */
[----:B0-----:R-:W-:-:S02]  /*4050*/  IMAD R19, R33, R50, RZ ;  /* 0x0000003221137224 */ /* 0x001fc400078e02ff */
[----:B------:R-:W-:Y:S01]  /*4060*/  FFMA.FTZ R16, R17, 1.1920928955078125e-07, R16 ;  /* 0x3400000011107823 */ /* 0x000fe20000010010 */
[C---:B------:R-:W-:Y:S01]  /*4070*/  FMUL R17, R8.reuse, R93 ;  /* 0x0000005d08117220 */ /* 0x040fe20000400000 */
[C---:B------:R-:W-:Y:S01]  /*4080*/  FMUL R22, R8.reuse, R101 ;  /* 0x0000006508167220 */ /* 0x040fe20000400000 */
[C---:B------:R-:W-:Y:S01]  /*4090*/  FMUL R26, R8.reuse, R89 ;  /* 0x00000059081a7220 */ /* 0x040fe20000400000 */
[C---:B------:R-:W-:Y:S01]  /*40a0*/  FMUL R27, R8.reuse, R88 ;  /* 0x00000058081b7220 */ /* 0x040fe20000400000 */
[C---:B------:R-:W-:Y:S01]  /*40b0*/  FMUL R29, R8.reuse, R85 ;  /* 0x00000055081d7220 */ /* 0x040fe20000400000 */
[----:B------:R-:W-:Y:S01]  /*40c0*/  BAR.SYNC.DEFER_BLOCKING 0x0 ;  /* 0x0000000000007b1d */ /* 0x000fe20000010000 */
[----:B------:R-:W-:Y:S01]  /*40d0*/  FMUL R8, R8, R84 ;  /* 0x0000005408087220 */ /* 0x000fe20000400000 */
[----:B------:R-:W-:Y:S01]  /*40e0*/  IMAD R24, R50, 0x8, R19 ;  /* 0x0000000832187824 */ /* 0x000fe200078e0213 */
[----:B------:R-:W-:Y:S01]  /*40f0*/  F2FP.F16.F32.PACK_AB R37, R35, R38 ;  /* 0x000000262325723e */ /* 0x000fe200000000ff */
[----:B------:R-:W-:Y:S01]  /*4100*/  IMAD.IADD R7, R52, 0x1, -R7 ;  /* 0x0000000134077824 */ /* 0x000fe200078e0a07 */
[----:B------:R-:W-:Y:S01]  /*4110*/  F2FP.F16.F32.PACK_AB R35, R17, R22 ;  /* 0x000000161123723e */ /* 0x000fe200000000ff */
[----:B------:R-:W-:Y:S01]  /*4120*/  IMAD.IADD R14, R69, 0x1, -R14 ;  /* 0x00000001450e7824 */ /* 0x000fe200078e0a0e */
[----:B------:R-:W-:Y:S01]  /*4130*/  F2FP.F16.F32.PACK_AB R44, R27, R8 ;  /* 0x000000081b2c723e */ /* 0x000fe200000000ff */
[----:B------:R-:W-:Y:S01]  /*4140*/  FADD R7, R7, -1 ;  /* 0xbf80000007077421 */ /* 0x000fe20000000000 */
[----:B------:R-:W-:Y:S01]  /*4150*/  LEA R27, R50, R24, 0x3 ;  /* 0x00000018321b7211 */ /* 0x000fe200078e18ff */
[----:B------:R-:W-:Y:S01]  /*4160*/  FADD R14, R14, -1 ;  /* 0xbf8000000e0e7421 */ /* 0x000fe20000000000 */
[----:B------:R-:W-:Y:S01]  /*4170*/  F2FP.F16.F32.PACK_AB R39, R34, R39 ;  /* 0x000000272227723e */ /* 0x000fe200000000ff */
[----:B------:R-:W-:Y:S01]  /*4180*/  FFMA.FTZ R8, R7, R51, -0.16845393180847167969 ;  /* 0xbe2c7f3007087423 */ /* 0x000fe20000010033 */
[----:B------:R-:W-:Y:S01]  /*4190*/  F2FP.F16.F32.PACK_AB R34, R26, R29 ;  /* 0x0000001d1a22723e */ /* 0x000fe200000000ff */
[----:B------:R-:W-:Y:S01]  /*41a0*/  IMAD R22, R50, 0x8, R27 ;  /* 0x0000000832167824 */ /* 0x000fe200078e021b */
[----:B------:R-:W-:Y:S01]  /*41b0*/  F2FP.F16.F32.PACK_AB R41, R36, R41 ;  /* 0x000000292429723e */ /* 0x000fe200000000ff */
[----:B------:R-:W-:-:S02]  /*41c0*/  IMAD.IADD R10, R67, 0x1, -R10 ;  /* 0x00000001430a7824 */ /* 0x000fc400078e0a0a */
[----:B------:R-:W-:Y:S01]  /*41d0*/  FFMA.FTZ R8, R7, R8, 0.1716887056827545166 ;  /* 0x3e2fcf2a07087423 */ /* 0x000fe20000010008 */
[----:B------:R-:W-:Y:S01]  /*41e0*/  IMAD R26, R50, 0x8, R22 ;  /* 0x00000008321a7824 */ /* 0x000fe200078e0216 */
[----:B------:R-:W-:Y:S01]  /*41f0*/  LOP3.LUT R17, R5, 0x40, RZ, 0x3c, !PT ;  /* 0x0000004005117812 */ /* 0x000fe200078e3cff */
[----:B------:R-:W-:Y:S01]  /*4200*/  FADD R10, R10, -1 ;  /* 0xbf8000000a0a7421 */ /* 0x000fe20000000000 */
[----:B------:R-:W-:Y:S01]  /*4210*/  FFMA.FTZ R8, R7, R8, -0.17900948226451873779 ;  /* 0xbe374e4307087423 */ /* 0x000fe20000010008 */
[C---:B------:R-:W-:Y:S01]  /*4220*/  IMAD R29, R50.reuse, 0x8, R26 ;  /* 0x00000008321d7824 */ /* 0x040fe200078e021a */
[----:B------:R-:W-:Y:S01]  /*4230*/  F2FP.F16.F32.PACK_AB R36, R43, R46 ;  /* 0x0000002e2b24723e */ /* 0x000fe200000000ff */
[----:B------:R0:W-:Y:S01]  /*4240*/  STS.64 [R5+UR6+0x100], R40 ;  /* 0x0001002805007988 */ /* 0x0001e20008000a06 */
[C---:B------:R-:W-:Y:S01]  /*4250*/  FFMA.FTZ R8, R7.reuse, R8, 0.20512372255325317383 ;  /* 0x3e520bf407087423 */ /* 0x040fe20000010008 */
[----:B------:R-:W-:Y:S01]  /*4260*/  IMAD R33, R50, 0x8, R29 ;  /* 0x0000000832217824 */ /* 0x000fe200078e021d */
[----:B------:R-:W-:Y:S01]  /*4270*/  F2FP.F16.F32.PACK_AB R38, R42, R47 ;  /* 0x0000002f2a26723e */ /* 0x000fe200000000ff */
[----:B------:R-:W-:Y:S01]  /*4280*/  STS.64 [R5+UR6+0x180], R34 ;  /* 0x0001802205007988 */ /* 0x000fe20008000a06 */
[----:B------:R-:W-:Y:S01]  /*4290*/  FFMA.FTZ R8, R7, R8, -0.24046532809734344482 ;  /* 0xbe763c8b07087423 */ /* 0x000fe20000010008 */
[----:B------:R-:W-:Y:S01]  /*42a0*/  IMAD.IADD R18, R3, 0x1, -R18 ;  /* 0x0000000103127824 */ /* 0x000fe200078e0a12 */
[----:B------:R-:W-:Y:S01]  /*42b0*/  ISETP.GE.U32.AND P0, PT, R52, 0x7f800000, PT ;  /* 0x7f8000003400780c */ /* 0x000fe20003f06070 */
[----:B------:R-:W-:Y:S01]  /*42c0*/  STS.64 [R5+UR6], R48 ;  /* 0x0000003005007988 */ /* 0x000fe20008000a06 */
[----:B------:R-:W-:Y:S01]  /*42d0*/  FFMA.FTZ R8, R7, R8, 0.28857114911079406738 ;  /* 0x3e93bf9907087423 */ /* 0x000fe20000010008 */
[----:B------:R-:W-:Y:S01]  /*42e0*/  FADD R18, R18, -1 ;  /* 0xbf80000012127421 */ /* 0x000fe20000000000 */
[----:B------:R-:W-:Y:S01]  /*42f0*/  ISETP.GE.U32.AND P6, PT, R67, 0x7f800000, PT ;  /* 0x7f8000004300780c */ /* 0x000fe20003fc6070 */
[----:B------:R1:W-:Y:S01]  /*4300*/  STS.64 [R5+UR6+0x80], R44 ;  /* 0x0000802c05007988 */ /* 0x0003e20008000a06 */
[----:B0-----:R-:W-:Y:S01]  /*4310*/  F2FP.F16.F32.PACK_AB R41, R12, R21 ;  /* 0x000000150c29723e */ /* 0x001fe200000000ff */
[----:B------:R-:W-:Y:S01]  /*4320*/  FFMA.FTZ R8, R7, R8, -0.36067417263984680176 ;  /* 0xbeb8aa4907087423 */ /* 0x000fe20000010008 */
[----:B------:R-:W-:Y:S01]  /*4330*/  F2FP.F16.F32.PACK_AB R21, R9, R20 ;  /* 0x000000140915723e */ /* 0x000fe200000000ff */
[----:B------:R-:W-:Y:S01]  /*4340*/  FFMA.FTZ R9, R14, R51, -0.16845393180847167969 ;  /* 0xbe2c7f300e097423 */ /* 0x000fe20000010033 */
[----:B------:R-:W-:Y:S01]  /*4350*/  F2FP.F16.F32.PACK_AB R40, R25, R32 ;  /* 0x000000201928723e */ /* 0x000fe200000000ff */
[----:B------:R-:W-:Y:S01]  /*4360*/  IMAD R25, R50, 0x8, R33 ;  /* 0x0000000832197824 */ /* 0x000fe200078e0221 */
[----:B------:R0:W-:Y:S01]  /*4370*/  STS.64 [R17+UR6+0x2000], R36 ;  /* 0x0020002411007988 */ /* 0x0001e20008000a06 */
[----:B------:R-:W-:Y:S01]  /*4380*/  FFMA.FTZ R9, R14, R9, 0.1716887056827545166 ;  /* 0x3e2fcf2a0e097423 */ /* 0x000fe20000010009 */
[----:B------:R-:W-:Y:S01]  /*4390*/  F2FP.F16.F32.PACK_AB R20, R23, R28 ;  /* 0x0000001c1714723e */ /* 0x000fe200000000ff */
[----:B------:R-:W-:Y:S01]  /*43a0*/  IMAD R32, R50, 0x8, R25 ;  /* 0x0000000832207824 */ /* 0x000fe200078e0219 */
[----:B------:R2:W-:Y:S01]  /*43b0*/  STS.64 [R17+UR6+0x2100], R38 ;  /* 0x0021002611007988 */ /* 0x0005e20008000a06 */
[----:B------:R-:W-:Y:S01]  /*43c0*/  FFMA.FTZ R9, R14, R9, -0.17900948226451873779 ;  /* 0xbe374e430e097423 */ /* 0x000fe20000010009 */
[----:B-1----:R-:W-:Y:S01]  /*43d0*/  FFMA.FTZ R5, R10, R51, -0.16845393180847167969 ;  /* 0xbe2c7f300a057423 */ /* 0x002fe20000010033 */
[C---:B------:R-:W-:Y:S01]  /*43e0*/  FFMA.FTZ R8, R7.reuse, R8, 0.48089820146560668945 ;  /* 0x3ef6384a07087423 */ /* 0x040fe20000010008 */
[----:B------:R-:W-:Y:S01]  /*43f0*/  LEA R34, R50, R32, 0x3 ;  /* 0x0000002032227211 */ /* 0x000fe200078e18ff */
[----:B------:R-:W-:Y:S01]  /*4400*/  FFMA.FTZ R9, R14, R9, 0.20512372255325317383 ;  /* 0x3e520bf40e097423 */ /* 0x000fe20000010009 */
[----:B------:R-:W-:Y:S01]  /*4410*/  FFMA.FTZ R5, R10, R5, 0.1716887056827545166 ;  /* 0x3e2fcf2a0a057423 */ /* 0x000fe20000010005 */
[----:B------:R1:W-:Y:S01]  /*4420*/  STS.64 [R17+UR6+0x2080], R40 ;  /* 0x0020802811007988 */ /* 0x0003e20008000a06 */
[----:B------:R-:W-:Y:S01]  /*4430*/  FFMA.FTZ R8, R7, R8, -0.72134751081466674805 ;  /* 0xbf38aa3b07087423 */ /* 0x000fe20000010008 */
[----:B------:R-:W-:-:S02]  /*4440*/  IMAD R35, R50, 0x8, R34 ;  /* 0x0000000832237824 */ /* 0x000fc400078e0222 */
[----:B------:R-:W-:Y:S01]  /*4450*/  FFMA.FTZ R9, R14, R9, -0.24046532809734344482 ;  /* 0xbe763c8b0e097423 */ /* 0x000fe20000010009 */
[----:B------:R-:W-:Y:S01]  /*4460*/  FFMA.FTZ R5, R10, R5, -0.17900948226451873779 ;  /* 0xbe374e430a057423 */ /* 0x000fe20000010005 */
[----:B------:R3:W-:Y:S01]  /*4470*/  STS.64 [R17+UR6+0x2180], R20 ;  /* 0x0021801411007988 */ /* 0x0007e20008000a06 */
[----:B0-----:R-:W-:Y:S02]  /*4480*/  IMAD R37, R50, 0x8, R35 ;  /* 0x0000000832257824 */ /* 0x001fe400078e0223 */
[----:B------:R-:W-:Y:S01]  /*4490*/  FFMA.FTZ R9, R14, R9, 0.28857114911079406738 ;  /* 0x3e93bf990e097423 */ /* 0x000fe20000010009 */
[----:B------:R-:W-:Y:S01]  /*44a0*/  FFMA.FTZ R5, R10, R5, 0.20512372255325317383 ;  /* 0x3e520bf40a057423 */ /* 0x000fe20000010005 */
[C---:B------:R-:W-:Y:S01]  /*44b0*/  FMUL R8, R7.reuse, R8 ;  /* 0x0000000807087220 */ /* 0x040fe20000400000 */
[----:B--2---:R-:W-:Y:S02]  /*44c0*/  IMAD R39, R50, 0x8, R37 ;  /* 0x0000000832277824 */ /* 0x004fe400078e0225 */
[----:B------:R-:W-:Y:S01]  /*44d0*/  FFMA.FTZ R9, R14, R9, -0.36067417263984680176 ;  /* 0xbeb8aa490e097423 */ /* 0x000fe20000010009 */
[----:B------:R-:W-:Y:S01]  /*44e0*/  FFMA.FTZ R5, R10, R5, -0.24046532809734344482 ;  /* 0xbe763c8b0a057423 */ /* 0x000fe20000010005 */
[----:B------:R-:W-:Y:S01]  /*44f0*/  FMUL R8, R7, R8 ;  /* 0x0000000807087220 */ /* 0x000fe20000400000 */
[----:B-1----:R-:W-:-:S02]  /*4500*/  IMAD R41, R50, 0x8, R39 ;  /* 0x0000000832297824 */ /* 0x002fc400078e0227 */
[----:B------:R-:W-:Y:S01]  /*4510*/  FFMA.FTZ R9, R14, R9, 0.48089820146560668945 ;  /* 0x3ef6384a0e097423 */ /* 0x000fe20000010009 */
[----:B------:R-:W-:Y:S01]  /*4520*/  FFMA.FTZ R5, R10, R5, 0.28857114911079406738 ;  /* 0x3e93bf990a057423 */ /* 0x000fe20000010005 */
[----:B---3--:R-:W-:Y:S01]  /*4530*/  FFMA.FTZ R17, R18, R51, -0.16845393180847167969 ;  /* 0xbe2c7f3012117423 */ /* 0x008fe20000010033 */
[----:B------:R-:W-:Y:S02]  /*4540*/  IMAD R43, R50, 0x8, R41 ;  /* 0x00000008322b7824 */ /* 0x000fe400078e0229 */
[----:B------:R-:W-:Y:S01]  /*4550*/  FFMA.FTZ R9, R14, R9, -0.72134751081466674805 ;  /* 0xbf38aa3b0e097423 */ /* 0x000fe20000010009 */
[----:B------:R-:W-:Y:S01]  /*4560*/  FFMA.FTZ R5, R10, R5, -0.36067417263984680176 ;  /* 0xbeb8aa490a057423 */ /* 0x000fe20000010005 */
[----:B------:R-:W-:Y:S01]  /*4570*/  FFMA.FTZ R17, R18, R17, 0.1716887056827545166 ;  /* 0x3e2fcf2a12117423 */ /* 0x000fe20000010011 */
[----:B------:R-:W-:Y:S01]  /*4580*/  FFMA.FTZ R7, R7, 1.4426950216293334961, R8 ;  /* 0x3fb8aa3b07077823 */ /* 0x000fe20000010008 */
[----:B------:R-:W-:Y:S01]  /*4590*/  LEA R45, R50, R43, 0x3 ;  /* 0x0000002b322d7211 */ /* 0x000fe200078e18ff */
[----:B------:R-:W-:Y:S01]  /*45a0*/  FMUL R9, R14, R9 ;  /* 0x000000090e097220 */ /* 0x000fe20000400000 */
[----:B------:R-:W-:Y:S01]  /*45b0*/  FFMA.FTZ R17, R18, R17, -0.17900948226451873779 ;  /* 0xbe374e4312117423 */ /* 0x000fe20000010011 */
[----:B------:R-:W-:Y:S01]  /*45c0*/  FFMA.FTZ R5, R10, R5, 0.48089820146560668945 ;  /* 0x3ef6384a0a057423 */ /* 0x000fe20000010005 */
[----:B------:R-:W-:Y:S01]  /*45d0*/  ISETP.GE.U32.AND P3, PT, R69, 0x7f800000, PT ;  /* 0x7f8000004500780c */ /* 0x000fe20003f66070 */
[----:B------:R-:W-:Y:S01]  /*45e0*/  FMUL R9, R14, R9 ;  /* 0x000000090e097220 */ /* 0x000fe20000400000 */
[----:B------:R-:W-:Y:S01]  /*45f0*/  FFMA.FTZ R17, R18, R17, 0.20512372255325317383 ;  /* 0x3e520bf412117423 */ /* 0x000fe20000010011 */
[----:B------:R-:W-:-:S02]  /*4600*/  IMAD R47, R50, 0x8, R45 ;  /* 0x00000008322f7824 */ /* 0x000fc400078e022d */
[----:B------:R-:W-:Y:S01]  /*4610*/  FFMA.FTZ R5, R10, R5, -0.72134751081466674805 ;  /* 0xbf38aa3b0a057423 */ /* 0x000fe20000010005 */
[----:B------:R-:W-:Y:S01]  /*4620*/  FFMA.FTZ R14, R14, 1.4426950216293334961, R9 ;  /* 0x3fb8aa3b0e0e7823 */ /* 0x000fe20000010009 */
[----:B------:R-:W-:Y:S01]  /*4630*/  FFMA.FTZ R17, R18, R17, -0.24046532809734344482 ;  /* 0xbe763c8b12117423 */ /* 0x000fe20000010011 */
[----:B------:R-:W-:Y:S01]  /*4640*/  IMAD R49, R50, 0x8, R47 ;  /* 0x0000000832317824 */ /* 0x000fe200078e022f */
[----:B------:R-:W0:Y:S01]  /*4650*/  LDC.64 R8, c[0x0][0x228] ;  /* 0x00008a00ff087b82 */ /* 0x000e220000000a00 */
[----:B------:R-:W-:Y:S01]  /*4660*/  FMUL R5, R10, R5 ;  /* 0x000000050a057220 */ /* 0x000fe20000400000 */
[----:B------:R-:W-:Y:S01]  /*4670*/  FFMA.FTZ R17, R18, R17, 0.28857114911079406738 ;  /* 0x3e93bf9912117423 */ /* 0x000fe20000010011 */
[----:B------:R-:W-:Y:S01]  /*4680*/  IMAD R51, R50, 0x8, R49 ;  /* 0x0000000832337824 */ /* 0x000fe200078e0231 */
[----:B------:R-:W-:Y:S01]  /*4690*/  ISETP.GE.U32.AND P5, PT, R3, 0x7f800000, PT ;  /* 0x7f8000000300780c */ /* 0x000fe20003fa6070 */
[----:B------:R-:W-:Y:S01]  /*46a0*/  FMUL R5, R10, R5 ;  /* 0x000000050a057220 */ /* 0x000fe20000400000 */
[----:B------:R-:W-:Y:S01]  /*46b0*/  FFMA.FTZ R17, R18, R17, -0.36067417263984680176 ;  /* 0xbeb8aa4912117423 */ /* 0x000fe20000010011 */
[----:B------:R-:W-:-:S02]  /*46c0*/  IMAD R53, R50, 0x8, R51 ;  /* 0x0000000832357824 */ /* 0x000fc400078e0233 */
[----:B------:R-:W-:Y:S01]  /*46d0*/  FADD R12, R6, R7 ;  /* 0x00000007060c7221 */ /* 0x000fe20000000000 */
[----:B------:R-:W-:Y:S01]  /*46e0*/  FFMA.FTZ R10, R10, 1.4426950216293334961, R5 ;  /* 0x3fb8aa3b0a0a7823 */ /* 0x000fe20000010005 */
[----:B------:R-:W-:Y:S01]  /*46f0*/  FFMA.FTZ R17, R18, R17, 0.48089820146560668945 ;  /* 0x3ef6384a12117423 */ /* 0x000fe20000010011 */
[----:B------:R-:W-:Y:S01]  /*4700*/  @P0 IMAD.MOV.U32 R5, RZ, RZ, 0x7f800000 ;  /* 0x7f800000ff050424 */ /* 0x000fe200078e00ff */
[----:B------:R-:W-:Y:S01]  /*4710*/  BAR.SYNC.DEFER_BLOCKING 0x0 ;  /* 0x0000000000007b1d */ /* 0x000fe20000010000 */
[----:B------:R-:W-:Y:S02]  /*4720*/  IMAD R55, R50, 0x8, R53 ;  /* 0x0000000832377824 */ /* 0x000fe400078e0235 */
[----:B------:R-:W-:Y:S01]  /*4730*/  FFMA.FTZ R17, R18, R17, -0.72134751081466674805 ;  /* 0xbf38aa3b12117423 */ /* 0x000fe20000010011 */
[----:B------:R-:W-:Y:S02]  /*4740*/  @P6 IMAD.MOV.U32 R6, RZ, RZ, 0x7f800000 ;  /* 0x7f800000ff066424 */ /* 0x000fe400078e00ff */
[----:B------:R-:W-:Y:S01]  /*4750*/  @P0 FFMA.FTZ R12, R52, R5, +INF ;  /* 0x7f800000340c0423 */ /* 0x000fe20000010005 */
[----:B------:R-:W-:-:S02]  /*4760*/  IMAD R57, R50, 0x8, R55 ;  /* 0x0000000832397824 */ /* 0x000fc400078e0237 */
[----:B------:R-:W-:Y:S01]  /*4770*/  FMUL R17, R18, R17 ;  /* 0x0000001112117220 */ /* 0x000fe20000400000 */
[----:B------:R-:W-:Y:S02]  /*4780*/  IMAD R5, R2, UR5, RZ ;  /* 0x0000000502057c24 */ /* 0x000fe4000f8e02ff */
[----:B------:R-:W-:Y:S01]  /*4790*/  FADD R72, R11, R10 ;  /* 0x0000000a0b487221 */ /* 0x000fe20000000000 */
[----:B------:R-:W-:Y:S01]  /*47a0*/  @P6 FFMA.FTZ R72, R67, R6, +INF ;  /* 0x7f80000043486423 */ /* 0x000fe20000010006 */
[----:B------:R-:W-:Y:S01]  /*47b0*/  @P3 IMAD.MOV.U32 R6, RZ, RZ, 0x7f800000 ;  /* 0x7f800000ff063424 */ /* 0x000fe200078e00ff */
[----:B------:R-:W-:Y:S01]  /*47c0*/  USHF.L.U32 UR8, UR4, 0x1, URZ ;  /* 0x0000000104087899 */ /* 0x000fe2000800063f */
[----:B------:R-:W-:Y:S01]  /*47d0*/  FMUL R17, R18, R17 ;  /* 0x0000001112117220 */ /* 0x000fe20000400000 */
[----:B------:R-:W-:Y:S02]  /*47e0*/  IMAD R59, R50, 0x8, R57 ;  /* 0x00000008323b7824 */ /* 0x000fe400078e0239 */
[----:B------:R-:W-:Y:S01]  /*47f0*/  FADD R73, R15, R14 ;  /* 0x0000000e0f497221 */ /* 0x000fe20000000000 */
[----:B------:R-:W-:-:S02]  /*4800*/  IMAD.SHL.U32 R7, R5, 0x2, RZ ;  /* 0x0000000205077824 */ /* 0x000fc400078e00ff */
[----:B------:R-:W-:Y:S01]  /*4810*/  @P3 FFMA.FTZ R73, R69, R6, +INF ;  /* 0x7f80000045493423 */ /* 0x000fe20000010006 */
[----:B------:R-:W-:Y:S01]  /*4820*/  UIMAD.WIDE UR4, UR4, 0x2, URZ ;  /* 0x00000002040478a5 */ /* 0x000fe2000f8e023f */
[----:B------:R-:W-:Y:S01]  /*4830*/  FFMA.FTZ R17, R18, 1.4426950216293334961, R17 ;  /* 0x3fb8aa3b12117823 */ /* 0x000fe20000010011 */
[----:B------:R-:W-:Y:S01]  /*4840*/  IMAD.HI R6, R5, 0x2, RZ ;  /* 0x0000000205067827 */ /* 0x000fe200078e02ff */
[----:B------:R-:W-:Y:S02]  /*4850*/  LEA R61, R50, R59, 0x3 ;  /* 0x0000003b323d7211 */ /* 0x000fe400078e18ff */
[----:B0-----:R-:W-:Y:S01]  /*4860*/  IADD3 R70, P3, P6, R7, UR8, R8 ;  /* 0x0000000807467c10 */ /* 0x001fe2000fe7e008 */
[----:B------:R-:W-:Y:S02]  /*4870*/  @P5 IMAD.MOV.U32 R10, RZ, RZ, 0x7f800000 ;  /* 0x7f800000ff0a5424 */ /* 0x000fe400078e00ff */
[----:B------:R-:W-:Y:S01]  /*4880*/  FADD R74, R16, R17 ;  /* 0x00000011104a7221 */ /* 0x000fe20000000000 */
[----:B------:R-:W-:Y:S01]  /*4890*/  IMAD R63, R50, 0x8, R61 ;  /* 0x00000008323f7824 */ /* 0x000fe200078e023d */
[----:B------:R-:W-:Y:S01]  /*48a0*/  IADD3.X R94, R6, UR5, R9, P3, P6 ;  /* 0x00000005065e7c10 */ /* 0x000fe20009fec409 */
[----:B------:R-:W-:Y:S01]  /*48b0*/  @P5 FFMA.FTZ R74, R3, R10, +INF ;  /* 0x7f800000034a5423 */ /* 0x000fe2000001000a */
[-C--:B------:R-:W-:Y:S01]  /*48c0*/  LEA R6, P6, R19, R70.reuse, 0x1 ;  /* 0x0000004613067211 */ /* 0x080fe200078c08ff */
[----:B------:R-:W-:Y:S01]  /*48d0*/  IMAD R64, R50, 0x8, R63 ;  /* 0x0000000832407824 */ /* 0x000fe200078e023f */
[-C--:B------:R-:W-:Y:S01]  /*48e0*/  LEA R8, P5, R24, R70.reuse, 0x1 ;  /* 0x0000004618087211 */ /* 0x080fe200078a08ff */
[----:B------:R-:W0:Y:S01]  /*48f0*/  LDS.64 R78, [R4+UR6] ;  /* 0x00000006044e7984 */ /* 0x000e220008000a00 */
[----:B------:R-:W-:Y:S01]  /*4900*/  LEA R10, P3, R27, R70, 0x1 ;  /* 0x000000461b0a7211 */ /* 0x000fe200078608ff */
[----:B------:R-:W-:Y:S01]  /*4910*/  IMAD R65, R50, 0x8, R64 ;  /* 0x0000000832417824 */ /* 0x000fe200078e0240 */
[-C--:B------:R-:W-:Y:S01]  /*4920*/  LEA.HI.X.SX32 R7, R19, R94.reuse, 0x1, P6 ;  /* 0x0000005e13077211 */ /* 0x080fe200030f0eff */
[----:B------:R-:W1:Y:S01]  /*4930*/  LDS.64 R80, [R4+UR6+0x200] ;  /* 0x0002000604507984 */ /* 0x000e620008000a00 */
[----:B------:R-:W-:Y:S01]  /*4940*/  LEA.HI.X.SX32 R9, R24, R94, 0x1, P5 ;  /* 0x0000005e18097211 */ /* 0x000fe200028f0eff */
[----:B------:R-:W-:Y:S01]  /*4950*/  ULDC UR4, c[0x0][0x27c] ;  /* 0x00009f0000047ab9 */ /* 0x000fe20000000800 */
[-C--:B------:R-:W-:Y:S01]  /*4960*/  LEA R14, P6, R22, R70.reuse, 0x1 ;  /* 0x00000046160e7211 */ /* 0x080fe200078c08ff */
[----:B------:R-:W2:Y:S01]  /*4970*/  LDS.64 R82, [R4+UR6+0x400] ;  /* 0x0004000604527984 */ /* 0x000ea20008000a00 */
[----:B------:R-:W-:Y:S01]  /*4980*/  LEA R16, P5, R26, R70, 0x1 ;  /* 0x000000461a107211 */ /* 0x000fe200078a08ff */
[----:B------:R-:W-:Y:S01]  /*4990*/  UIMAD UR4, UR7, UR4, URZ ;  /* 0x00000004070472a4 */ /* 0x000fe2000f8e023f */
[----:B------:R-:W-:Y:S01]  /*49a0*/  LEA.HI.X.SX32 R11, R27, R94, 0x1, P3 ;  /* 0x0000005e1b0b7211 */ /* 0x000fe200018f0eff */
[----:B------:R-:W3:Y:S01]  /*49b0*/  LDS.64 R84, [R4+UR6+0x600] ;  /* 0x0006000604547984 */ /* 0x000ee20008000a00 */
[----:B------:R-:W-:Y:S01]  /*49c0*/  LEA R18, P3, R29, R70, 0x1 ;  /* 0x000000461d127211 */ /* 0x000fe200078608ff */
[----:B------:R-:W-:Y:S01]  /*49d0*/  USHF.L.U32 UR7, UR4, 0x2, URZ ;  /* 0x0000000204077899 */ /* 0x000fe2000800063f */
[-C--:B------:R-:W-:Y:S01]  /*49e0*/  LEA.HI.X.SX32 R15, R22, R94.reuse, 0x1, P6 ;  /* 0x0000005e160f7211 */ /* 0x080fe200030f0eff */
[----:B------:R-:W4:Y:S01]  /*49f0*/  LDS.64 R86, [R4+UR6+0x800] ;  /* 0x0008000604567984 */ /* 0x000f220008000a00 */
[----:B------:R-:W-:Y:S01]  /*4a00*/  LEA.HI.X.SX32 R17, R26, R94, 0x1, P5 ;  /* 0x0000005e1a117211 */ /* 0x000fe200028f0eff */
[----:B------:R-:W-:Y:S01]  /*4a10*/  UIMAD.WIDE UR4, UR4, 0x4, URZ ;  /* 0x00000004040478a5 */ /* 0x000fe2000f8e023f */
[-C--:B------:R-:W-:Y:S01]  /*4a20*/  LEA R20, P6, R33, R70.reuse, 0x1 ;  /* 0x0000004621147211 */ /* 0x080fe200078c08ff */
[----:B------:R-:W5:Y:S01]  /*4a30*/  LDS.64 R88, [R4+UR6+0xa00] ;  /* 0x000a000604587984 */ /* 0x000f620008000a00 */
[----:B------:R-:W-:-:S02]  /*4a40*/  LEA R22, P5, R25, R70, 0x1 ;  /* 0x0000004619167211 */ /* 0x000fc400078a08ff */
[----:B------:R-:W-:Y:S01]  /*4a50*/  LEA.HI.X.SX32 R19, R29, R94, 0x1, P3 ;  /* 0x0000005e1d137211 */ /* 0x000fe200018f0eff */
[----:B------:R-:W5:Y:S01]  /*4a60*/  LDS.64 R90, [R4+UR6+0xc00] ;  /* 0x000c0006045a7984 */ /* 0x000f620008000a00 */
[----:B------:R-:W-:Y:S01]  /*4a70*/  FSETP.NEU.AND P1, PT, R67, RZ, PT ;  /* 0x000000ff4300720b */ /* 0x000fe20003f2d000 */
[----:B------:R-:W-:Y:S01]  /*4a80*/  IMAD R67, R50, 0x8, R65 ;  /* 0x0000000832437824 */ /* 0x000fe200078e0241 */
[----:B------:R-:W-:Y:S01]  /*4a90*/  LEA R24, P3, R32, R70, 0x1 ;  /* 0x0000004620187211 */ /* 0x000fe200078608ff */
[----:B------:R-:W5:Y:S01]  /*4aa0*/  LDS.64 R92, [R4+UR6+0xe00] ;  /* 0x000e0006045c7984 */ /* 0x000f620008000a00 */
[-C--:B------:R-:W-:Y:S02]  /*4ab0*/  LEA.HI.X.SX32 R21, R33, R94.reuse, 0x1, P6 ;  /* 0x0000005e21157211 */ /* 0x080fe400030f0eff */
[----:B------:R-:W-:Y:S02]  /*4ac0*/  LEA.HI.X.SX32 R23, R25, R94, 0x1, P5 ;  /* 0x0000005e19177211 */ /* 0x000fe400028f0eff */
[----:B------:R-:W-:-:S02]  /*4ad0*/  LEA R26, P6, R34, R70, 0x1 ;  /* 0x00000046221a7211 */ /* 0x000fc400078c08ff */
[----:B------:R-:W-:Y:S02]  /*4ae0*/  LEA.HI.X.SX32 R25, R32, R94, 0x1, P3 ;  /* 0x0000005e20197211 */ /* 0x000fe400018f0eff */
[----:B------:R-:W-:Y:S02]  /*4af0*/  FSETP.NEU.AND P0, PT, R69, RZ, PT ;  /* 0x000000ff4500720b */ /* 0x000fe40003f0d000 */
[-C--:B------:R-:W-:Y:S01]  /*4b00*/  LEA R32, P3, R37, R70.reuse, 0x1 ;  /* 0x0000004625207211 */ /* 0x080fe200078608ff */
[----:B0-----:R0:W-:Y:S01]  /*4b10*/  STG.E.U16 desc[UR10][R6.64], R78 ;  /* 0x0000004e06007986 */ /* 0x0011e2000c10150a */
[----:B------:R-:W-:Y:S02]  /*4b20*/  LEA R69, R50, R67, 0x3 ;  /* 0x0000004332457211 */ /* 0x000fe400078e18ff */
[----:B------:R-:W-:Y:S01]  /*4b30*/  LEA R28, P5, R35, R70, 0x1 ;  /* 0x00000046231c7211 */ /* 0x000fe200078a08ff */
[----:B-1----:R1:W-:Y:S01]  /*4b40*/  STG.E.U16 desc[UR10][R8.64], R80 ;  /* 0x0000005008007986 */ /* 0x0023e2000c10150a */
[----:B------:R-:W-:Y:S01]  /*4b50*/  LEA.HI.X.SX32 R27, R34, R94, 0x1, P6 ;  /* 0x0000005e221b7211 */ /* 0x000fe200030f0eff */
[C---:B------:R-:W-:Y:S01]  /*4b60*/  IMAD R71, R50.reuse, 0x8, R69 ;  /* 0x0000000832477824 */ /* 0x040fe200078e0245 */
[----:B------:R-:W-:Y:S01]  /*4b70*/  LEA R34, P6, R39, R70, 0x1 ;  /* 0x0000004627227211 */ /* 0x000fe200078c08ff */
[----:B--2---:R-:W-:Y:S01]  /*4b80*/  STG.E.U16 desc[UR10][R10.64], R82 ;  /* 0x000000520a007986 */ /* 0x004fe2000c10150a */
[----:B------:R-:W-:Y:S01]  /*4b90*/  LEA.HI.X.SX32 R33, R37, R94, 0x1, P3 ;  /* 0x0000005e25217211 */ /* 0x000fe200018f0eff */
[C---:B------:R-:W-:Y:S01]  /*4ba0*/  IMAD R75, R50.reuse, 0x8, R71 ;  /* 0x00000008324b7824 */ /* 0x040fe200078e0247 */
[----:B------:R-:W-:Y:S01]  /*4bb0*/  LEA R38, P3, R43, R70, 0x1 ;  /* 0x000000462b267211 */ /* 0x000fe200078608ff */
[----:B---3--:R-:W-:Y:S01]  /*4bc0*/  STG.E.U16 desc[UR10][R14.64], R84 ;  /* 0x000000540e007986 */ /* 0x008fe2000c10150a */
[----:B------:R-:W-:Y:S01]  /*4bd0*/  LEA.HI.X.SX32 R29, R35, R94, 0x1, P5 ;  /* 0x0000005e231d7211 */ /* 0x000fe200028f0eff */
[----:B------:R-:W-:Y:S01]  /*4be0*/  IMAD R76, R50, 0x8, R75 ;  /* 0x00000008324c7824 */ /* 0x000fe200078e024b */
[----:B------:R-:W-:Y:S01]  /*4bf0*/  LEA R36, P5, R41, R70, 0x1 ;  /* 0x0000004629247211 */ /* 0x000fe200078a08ff */
[----:B----4-:R2:W-:Y:S01]  /*4c00*/  STG.E.U16 desc[UR10][R16.64], R86 ;  /* 0x0000005610007986 */ /* 0x0105e2000c10150a */
[----:B------:R-:W-:-:S02]  /*4c10*/  LEA.HI.X.SX32 R35, R39, R94, 0x1, P6 ;  /* 0x0000005e27237211 */ /* 0x000fc400030f0eff */
[----:B------:R-:W-:Y:S01]  /*4c20*/  LEA R40, P6, R45, R70, 0x1 ;  /* 0x000000462d287211 */ /* 0x000fe200078c08ff */
[----:B-----5:R3:W-:Y:S01]  /*4c30*/  STG.E.U16 desc[UR10][R18.64], R88 ;  /* 0x0000005812007986 */ /* 0x0207e2000c10150a */
[----:B------:R-:W-:Y:S02]  /*4c40*/  LEA.HI.X.SX32 R39, R43, R94, 0x1, P3 ;  /* 0x0000005e2b277211 */ /* 0x000fe400018f0eff */
[----:B------:R-:W-:Y:S01]  /*4c50*/  LEA R44, P3, R49, R70, 0x1 ;  /* 0x00000046312c7211 */ /* 0x000fe200078608ff */
[----:B------:R4:W-:Y:S01]  /*4c60*/  STG.E.U16 desc[UR10][R20.64], R90 ;  /* 0x0000005a14007986 */ /* 0x0009e2000c10150a */
[----:B------:R-:W-:Y:S02]  /*4c70*/  LEA.HI.X.SX32 R37, R41, R94, 0x1, P5 ;  /* 0x0000005e29257211 */ /* 0x000fe400028f0eff */
[----:B------:R-:W-:Y:S01]  /*4c80*/  LEA R42, P5, R47, R70, 0x1 ;  /* 0x000000462f2a7211 */ /* 0x000fe200078a08ff */
[----:B------:R-:W-:Y:S01]  /*4c90*/  STG.E.U16 desc[UR10][R22.64], R92 ;  /* 0x0000005c16007986 */ /* 0x000fe2000c10150a */
[----:B------:R-:W-:-:S02]  /*4ca0*/  LEA.HI.X.SX32 R41, R45, R94, 0x1, P6 ;  /* 0x0000005e2d297211 */ /* 0x000fc400030f0eff */
[----:B------:R-:W-:Y:S02]  /*4cb0*/  LEA R46, P6, R51, R70, 0x1 ;  /* 0x00000046332e7211 */ /* 0x000fe400078c08ff */
[----:B------:R-:W-:Y:S02]  /*4cc0*/  LEA.HI.X.SX32 R45, R49, R94, 0x1, P3 ;  /* 0x0000005e312d7211 */ /* 0x000fe400018f0eff */
[----:B------:R-:W-:Y:S02]  /*4cd0*/  LEA R50, P3, R55, R70, 0x1 ;  /* 0x0000004637327211 */ /* 0x000fe400078608ff */
[----:B------:R-:W-:Y:S02]  /*4ce0*/  LEA.HI.X.SX32 R43, R47, R94, 0x1, P5 ;  /* 0x0000005e2f2b7211 */ /* 0x000fe400028f0eff */
[----:B------:R-:W-:Y:S02]  /*4cf0*/  FSETP.NEU.AND P2, PT, R52, RZ, PT ;  /* 0x000000ff3400720b */ /* 0x000fe40003f4d000 */
[----:B------:R-:W-:-:S02]  /*4d00*/  LEA R48, P5, R53, R70, 0x1 ;  /* 0x0000004635307211 */ /* 0x000fc400078a08ff */
[----:B------:R-:W-:Y:S02]  /*4d10*/  LEA.HI.X.SX32 R47, R51, R94, 0x1, P6 ;  /* 0x0000005e332f7211 */ /* 0x000fe400030f0eff */
[----:B------:R-:W-:Y:S02]  /*4d20*/  LEA R52, P6, R57, R70, 0x1 ;  /* 0x0000004639347211 */ /* 0x000fe400078c08ff */
[----:B------:R-:W-:Y:S02]  /*4d30*/  LEA.HI.X.SX32 R51, R55, R94, 0x1, P3 ;  /* 0x0000005e37337211 */ /* 0x000fe400018f0eff */
[----:B------:R-:W-:Y:S02]  /*4d40*/  LEA R56, P3, R61, R70, 0x1 ;  /* 0x000000463d387211 */ /* 0x000fe400078608ff */
[----:B------:R-:W-:Y:S02]  /*4d50*/  LEA.HI.X.SX32 R49, R53, R94, 0x1, P5 ;  /* 0x0000005e35317211 */ /* 0x000fe400028f0eff */
[----:B------:R-:W-:-:S02]  /*4d60*/  LEA R54, P5, R59, R70, 0x1 ;  /* 0x000000463b367211 */ /* 0x000fc400078a08ff */
[----:B------:R-:W-:Y:S02]  /*4d70*/  LEA.HI.X.SX32 R53, R57, R94, 0x1, P6 ;  /* 0x0000005e39357211 */ /* 0x000fe400030f0eff */
[----:B------:R-:W-:Y:S02]  /*4d80*/  LEA R58, P6, R63, R70, 0x1 ;  /* 0x000000463f3a7211 */ /* 0x000fe400078c08ff */
[----:B------:R-:W-:Y:S02]  /*4d90*/  LEA.HI.X.SX32 R57, R61, R94, 0x1, P3 ;  /* 0x0000005e3d397211 */ /* 0x000fe400018f0eff */
[----:B------:R-:W-:Y:S02]  /*4da0*/  LEA R62, P3, R65, R70, 0x1 ;  /* 0x00000046413e7211 */ /* 0x000fe400078608ff */
[-C--:B------:R-:W-:Y:S02]  /*4db0*/  LEA.HI.X.SX32 R55, R59, R94.reuse, 0x1, P5 ;  /* 0x0000005e3b377211 */ /* 0x080fe400028f0eff */
[----:B------:R-:W-:-:S02]  /*4dc0*/  LEA.HI.X.SX32 R59, R63, R94, 0x1, P6 ;  /* 0x0000005e3f3b7211 */ /* 0x000fc400030f0eff */
[----:B------:R-:W-:Y:S02]  /*4dd0*/  LEA R4, P6, R67, R70, 0x1 ;  /* 0x0000004643047211 */ /* 0x000fe400078c08ff */
[----:B------:R-:W-:Y:S02]  /*4de0*/  LEA.HI.X.SX32 R63, R65, R94, 0x1, P3 ;  /* 0x0000005e413f7211 */ /* 0x000fe400018f0eff */
[----:B------:R-:W-:Y:S02]  /*4df0*/  LEA R66, P3, R71, R70, 0x1 ;  /* 0x0000004647427211 */ /* 0x000fe400078608ff */
[-C--:B------:R-:W-:Y:S02]  /*4e00*/  LEA.HI.X.SX32 R5, R67, R94.reuse, 0x1, P6 ;  /* 0x0000005e43057211 */ /* 0x080fe400030f0eff */
[----:B------:R-:W-:Y:S02]  /*4e10*/  LEA.HI.X.SX32 R67, R71, R94, 0x1, P3 ;  /* 0x0000005e47437211 */ /* 0x000fe400018f0eff */
[----:B------:R-:W-:-:S02]  /*4e20*/  FSETP.NEU.AND P3, PT, R3, RZ, PT ;  /* 0x000000ff0300720b */ /* 0x000fc40003f6d000 */
[----:B------:R-:W-:Y:S02]  /*4e30*/  PRMT R3, R78, 0x7632, R3 ;  /* 0x000076324e037816 */ /* 0x000fe40000000003 */
[----:B0-----:R-:W-:Y:S02]  /*4e40*/  PRMT R7, R80, 0x7632, R7 ;  /* 0x0000763250077816 */ /* 0x001fe40000000007 */
[----:B------:R-:W-:Y:S01]  /*4e50*/  PRMT R6, R82, 0x7632, R6 ;  /* 0x0000763252067816 */ /* 0x000fe20000000006 */
[----:B------:R-:W-:Y:S01]  /*4e60*/  STG.E.U16 desc[UR10][R24.64], R3 ;  /* 0x0000000318007986 */ /* 0x000fe2000c10150a */
[----:B-1----:R-:W-:Y:S02]  /*4e70*/  PRMT R8, R84, 0x7632, R8 ;  /* 0x0000763254087816 */ /* 0x002fe40000000008 */
[----:B--2---:R-:W-:Y:S01]  /*4e80*/  PRMT R17, R86, 0x7632, R17 ;  /* 0x0000763256117816 */ /* 0x004fe20000000011 */
[----:B------:R-:W-:Y:S01]  /*4e90*/  STG.E.U16 desc[UR10][R26.64], R7 ;  /* 0x000000071a007986 */ /* 0x000fe2000c10150a */
[----:B---3--:R-:W-:-:S02]  /*4ea0*/  PRMT R18, R88, 0x7632, R18 ;  /* 0x0000763258127816 */ /* 0x008fc40000000012 */
[----:B------:R-:W-:Y:S01]  /*4eb0*/  PRMT R19, R90, 0x7632, R19 ;  /* 0x000076325a137816 */ /* 0x000fe20000000013 */
[----:B------:R0:W-:Y:S01]  /*4ec0*/  STG.E.U16 desc[UR10][R28.64], R6 ;  /* 0x000000061c007986 */ /* 0x0001e2000c10150a */
[----:B----4-:R-:W-:Y:S02]  /*4ed0*/  PRMT R20, R92, 0x7632, R20 ;  /* 0x000076325c147816 */ /* 0x010fe40000000014 */
[C---:B------:R-:W-:Y:S01]  /*4ee0*/  LEA R60, P5, R64.reuse, R70, 0x1 ;  /* 0x00000046403c7211 */ /* 0x040fe200078a08ff */
[----:B------:R1:W-:Y:S01]  /*4ef0*/  STG.E.U16 desc[UR10][R32.64], R8 ;  /* 0x0000000820007986 */ /* 0x0003e2000c10150a */
[----:B------:R-:W-:Y:S02]  /*4f00*/  PRMT R9, R81, 0x7632, R9 ;  /* 0x0000763251097816 */ /* 0x000fe40000000009 */
[----:B------:R-:W-:Y:S01]  /*4f10*/  LEA.HI.X.SX32 R61, R64, R94, 0x1, P5 ;  /* 0x0000005e403d7211 */ /* 0x000fe200028f0eff */
[----:B------:R2:W-:Y:S01]  /*4f20*/  STG.E.U16 desc[UR10][R34.64], R17 ;  /* 0x0000001122007986 */ /* 0x0005e2000c10150a */
[----:B------:R-:W-:-:S02]  /*4f30*/  LEA R64, P5, R69, R70, 0x1 ;  /* 0x0000004645407211 */ /* 0x000fc400078a08ff */
[----:B------:R-:W-:Y:S01]  /*4f40*/  LEA R68, P6, R75, R70, 0x1 ;  /* 0x000000464b447211 */ /* 0x000fe200078c08ff */
[----:B------:R-:W-:Y:S01]  /*4f50*/  STG.E.U16 desc[UR10][R36.64], R18 ;  /* 0x0000001224007986 */ /* 0x000fe2000c10150a */
[----:B0-----:R-:W-:Y:S01]  /*4f60*/  PRMT R29, R79, 0x7632, R29 ;  /* 0x000076324f1d7816 */ /* 0x001fe2000000001d */
[----:B------:R-:W0:Y:S01]  /*4f70*/  LDC.64 R6, c[0x0][0x230] ;  /* 0x00008c00ff067b82 */ /* 0x000e220000000a00 */
[----:B------:R-:W-:Y:S01]  /*4f80*/  LEA.HI.X.SX32 R65, R69, R94, 0x1, P5 ;  /* 0x0000005e45417211 */ /* 0x000fe200028f0eff */
[----:B------:R-:W-:Y:S01]  /*4f90*/  STG.E.U16 desc[UR10][R38.64], R19 ;  /* 0x0000001326007986 */ /* 0x000fe2000c10150a */
[----:B------:R-:W-:Y:S02]  /*4fa0*/  PRMT R10, R83, 0x7632, R10 ;  /* 0x00007632530a7816 */ /* 0x000fe4000000000a */
[----:B------:R-:W-:Y:S01]  /*4fb0*/  LEA R70, P5, R76, R70, 0x1 ;  /* 0x000000464c467211 */ /* 0x000fe200078a08ff */
[----:B------:R-:W-:Y:S01]  /*4fc0*/  STG.E.U16 desc[UR10][R40.64], R20 ;  /* 0x0000001428007986 */ /* 0x000fe2000c10150a */
[----:B------:R-:W-:-:S02]  /*4fd0*/  PRMT R11, R85, 0x7632, R11 ;  /* 0x00007632550b7816 */ /* 0x000fc4000000000b */
[----:B-1----:R-:W-:Y:S01]  /*4fe0*/  PRMT R32, R87, 0x7632, R32 ;  /* 0x0000763257207816 */ /* 0x002fe20000000020 */
[----:B------:R-:W-:Y:S01]  /*4ff0*/  STG.E.U16 desc[UR10][R42.64], R79 ;  /* 0x0000004f2a007986 */ /* 0x000fe2000c10150a */
[----:B------:R-:W-:Y:S02]  /*5000*/  PRMT R33, R89, 0x7632, R33 ;  /* 0x0000763259217816 */ /* 0x000fe40000000021 */
[-C--:B------:R-:W-:Y:S01]  /*5010*/  LEA.HI.X.SX32 R69, R75, R94.reuse, 0x1, P6 ;  /* 0x0000005e4b457211 */ /* 0x080fe200030f0eff */
[----:B------:R-:W-:Y:S01]  /*5020*/  STG.E.U16 desc[UR10][R44.64], R81 ;  /* 0x000000512c007986 */ /* 0x000fe2000c10150a */
[----:B--2---:R-:W-:Y:S02]  /*5030*/  PRMT R34, R91, 0x7632, R34 ;  /* 0x000076325b227816 */ /* 0x004fe40000000022 */
[----:B------:R-:W-:Y:S01]  /*5040*/  LEA.HI.X.SX32 R71, R76, R94, 0x1, P5 ;  /* 0x0000005e4c477211 */ /* 0x000fe200028f0eff */
[----:B------:R-:W-:Y:S01]  /*5050*/  STG.E.U16 desc[UR10][R46.64], R83 ;  /* 0x000000532e007986 */ /* 0x000fe2000c10150a */
[----:B------:R-:W-:-:S02]  /*5060*/  PRMT R35, R93, 0x7632, R35 ;  /* 0x000076325d237816 */ /* 0x000fc40000000023 */
[----:B------:R-:W-:Y:S01]  /*5070*/  FSEL R3, R72, -INF , P1 ;  /* 0xff80000048037808 */ /* 0x000fe20000800000 */
[----:B------:R-:W-:Y:S01]  /*5080*/  STG.E.U16 desc[UR10][R48.64], R85 ;  /* 0x0000005530007986 */ /* 0x000fe2000c10150a */
[----:B------:R-:W-:Y:S02]  /*5090*/  FSEL R12, R12, -INF , P2 ;  /* 0xff8000000c0c7808 */ /* 0x000fe40001000000 */
[----:B------:R-:W-:Y:S01]  /*50a0*/  FSEL R73, R73, -INF , P0 ;  /* 0xff80000049497808 */ /* 0x000fe20000000000 */
[----:B------:R-:W-:Y:S02]  /*50b0*/  STG.E.U16 desc[UR10][R50.64], R87 ;  /* 0x0000005732007986 */ /* 0x000fe4000c10150a */
[----:B------:R-:W-:Y:S02]  /*50c0*/  FFMA R8, R12, 0.69314718246459960938, R31 ;  /* 0x3f3172180c087823 */ /* 0x000fe4000000001f */
[----:B------:R-:W-:Y:S04]  /*50d0*/  STG.E.U16 desc[UR10][R52.64], R89 ;  /* 0x0000005934007986 */ /* 0x000fe8000c10150a */
[----:B------:R-:W-:Y:S04]  /*50e0*/  STG.E.U16 desc[UR10][R54.64], R91 ;  /* 0x0000005b36007986 */ /* 0x000fe8000c10150a */
[----:B------:R-:W-:Y:S04]  /*50f0*/  STG.E.U16 desc[UR10][R56.64], R93 ;  /* 0x0000005d38007986 */ /* 0x000fe8000c10150a */
[----:B------:R-:W-:Y:S04]  /*5100*/  STG.E.U16 desc[UR10][R58.64], R29 ;  /* 0x0000001d3a007986 */ /* 0x000fe8000c10150a */
[----:B------:R1:W-:Y:S04]  /*5110*/  STG.E.U16 desc[UR10][R60.64], R9 ;  /* 0x000000093c007986 */ /* 0x0003e8000c10150a */
[----:B------:R2:W-:Y:S04]  /*5120*/  STG.E.U16 desc[UR10][R62.64], R10 ;  /* 0x0000000a3e007986 */ /* 0x0005e8000c10150a */
[----:B------:R3:W-:Y:S04]  /*5130*/  STG.E.U16 desc[UR10][R4.64], R11 ;  /* 0x0000000b04007986 */ /* 0x0007e8000c10150a */
[----:B------:R4:W-:Y:S01]  /*5140*/  STG.E.U16 desc[UR10][R64.64], R32 ;  /* 0x0000002040007986 */ /* 0x0009e2000c10150a */
[----:B-1----:R-:W-:Y:S01]  /*5150*/  FFMA R9, R3, 0.69314718246459960938, R30 ;  /* 0x3f31721803097823 */ /* 0x002fe2000000001e */
[----:B------:R-:W-:-:S02]  /*5160*/  FSEL R3, R74, -INF , P3 ;  /* 0xff8000004a037808 */ /* 0x000fc40001800000 */
[----:B------:R4:W-:Y:S01]  /*5170*/  STG.E.U16 desc[UR10][R66.64], R33 ;  /* 0x0000002142007986 */ /* 0x0009e2000c10150a */
[----:B--2---:R-:W-:-:S03]  /*5180*/  FFMA R10, R73, 0.69314718246459960938, R118 ;  /* 0x3f317218490a7823 */ /* 0x004fc60000000076 */
[----:B------:R4:W-:Y:S01]  /*5190*/  STG.E.U16 desc[UR10][R68.64], R34 ;  /* 0x0000002244007986 */ /* 0x0009e2000c10150a */
[----:B---3--:R-:W-:Y:S01]  /*51a0*/  LOP3.LUT R4, R0, 0x1c, RZ, 0xc0, !PT ;  /* 0x0000001c00047812 */ /* 0x008fe200078ec0ff */
[----:B------:R-:W-:Y:S01]  /*51b0*/  FFMA R11, R3, 0.69314718246459960938, R116 ;  /* 0x3f317218030b7823 */ /* 0x000fe20000000074 */
[----:B------:R-:W-:Y:S01]  /*51c0*/  IMAD.SHL.U32 R3, R2, 0x4, RZ ;  /* 0x0000000402037824 */ /* 0x000fe200078e00ff */
[----:B------:R4:W-:Y:S01]  /*51d0*/  STG.E.U16 desc[UR10][R70.64], R35 ;  /* 0x0000002346007986 */ /* 0x0009e2000c10150a */
[----:B------:R-:W-:Y:S01]  /*51e0*/  LEA R4, R4, UR6, 0x2 ;  /* 0x0000000604047c11 */ /* 0x000fe2000f8e10ff */
[----:B------:R-:W-:Y:S01]  /*51f0*/  IMAD.HI R0, R2, 0x4, RZ ;  /* 0x0000000402007827 */ /* 0x000fe200078e02ff */
[----:B------:R-:W-:Y:S01]  /*5200*/  BAR.SYNC.DEFER_BLOCKING 0x0 ;  /* 0x0000000000007b1d */ /* 0x000fe20000010000 */
[----:B0-----:R-:W-:-:S04]  /*5210*/  IADD3 R2, P0, P1, R3, UR7, R6 ;  /* 0x0000000703027c10 */ /* 0x001fc8000f91e006 */
[----:B------:R-:W-:Y:S01]  /*5220*/  IADD3.X R3, R0, UR5, R7, P0, P1 ;  /* 0x0000000500037c10 */ /* 0x000fe200087e2407 */
[----:B------:R4:W-:Y:S02]  /*5230*/  STS.128 [R4], R8 ;  /* 0x0000000804007388 */ /* 0x0009e40000000c00 */
[----:B------:R-:W-:Y:S06]  /*5240*/  BAR.SYNC.DEFER_BLOCKING 0x0 ;  /* 0x0000000000007b1d */ /* 0x000fec0000010000 */
[----:B------:R-:W-:Y:S05]  /*5250*/  @P4 EXIT ;  /* 0x000000000000494d */ /* 0x000fea0003800000 */
[----:B------:R-:W0:Y:S04]  /*5260*/  LDS R13, [R13] ;  /* 0x000000000d0d7984 */ /* 0x000e280000000800 */
[----:B0-----:R-:W-:Y:S01]  /*5270*/  STG.E desc[UR10][R2.64], R13 ;  /* 0x0000000d02007986 */ /* 0x001fe2000c10190a */
[----:B------:R-:W-:Y:S05]  /*5280*/  EXIT ;  /* 0x000000000000794d */ /* 0x000fea0003800000 */
.L_x_2:
[----:B------:R-:W-:-:S00]  /*5290*/  BRA `(.L_x_2) ;  /* 0xfffffffc00fc7947 */ /* 0x000fc0000383ffff */
[----:B------:R-:W-:-:S00]  /*52a0*/  NOP ;  /* 0x0000000000007918 */ /* 0x000fc00000000000 */
        /* <DEDUP_REMOVED lines=13> */
.L_x_3:


//--------------------- .nv.global.init           --------------------------
	.section	.nv.global.init,"aw",@progbits
.nv.global.init:
	.type		_$_str,@object
	.size		_$_str,(.L_0 - _$_str)
_$_str:
        /*0000*/ 	.byte	0x5f, 0x5f, 0x43, 0x55, 0x44, 0x41, 0x5f, 0x46, 0x54, 0x5a, 0x00
.L_0:


//--------------------- .nv.shared.attn_fwd       --------------------------
	.section	.nv.shared.attn_fwd,"aw",@nobits
	.sectionflags	@""
	.align	16
	.zero		1024


//--------------------- .nv.shared.reserved.0     --------------------------
	.section	.nv.shared.reserved.0,"aw",@nobits
	.weak		__nv_reservedSMEM_offset_0_alias
	.size		__nv_reservedSMEM_offset_0_alias, 0, 0
	.other		__nv_reservedSMEM_offset_0_alias,@"STO_CUDA_RESERVED_SHARED STV_DEFAULT"
__nv_reservedSMEM_offset_0_alias:
	.zero		0


//--------------------- .nv.constant0.attn_fwd    --------------------------
	.section	.nv.constant0.attn_fwd,"a",@progbits
	.sectionflags	@""
	.align	4
.nv.constant0.attn_fwd:
	.zero		664


//--------------------- SYMBOLS --------------------------

	.type		.nv.reservedSmem.offset0,@object
	.size		.nv.reservedSmem.offset0,0x4
